//
// Generated by NVIDIA NVVM Compiler
//
// Compiler Build ID: CL-36424714
// Cuda compilation tools, release 13.0, V13.0.88
// Based on NVVM 20.0.0
//

.version 9.0
.target sm_100
.address_size 64

	// .globl	_Z30gemm_mma_pipeline_stage_kernelILi2EEvPK6__halfS2_Pfiii

.visible .entry _Z30gemm_mma_pipeline_stage_kernelILi2EEvPK6__halfS2_Pfiii(
	.param .u64 .ptr .align 1 _Z30gemm_mma_pipeline_stage_kernelILi2EEvPK6__halfS2_Pfiii_param_0,
	.param .u64 .ptr .align 1 _Z30gemm_mma_pipeline_stage_kernelILi2EEvPK6__halfS2_Pfiii_param_1,
	.param .u64 .ptr .align 1 _Z30gemm_mma_pipeline_stage_kernelILi2EEvPK6__halfS2_Pfiii_param_2,
	.param .u32 _Z30gemm_mma_pipeline_stage_kernelILi2EEvPK6__halfS2_Pfiii_param_3,
	.param .u32 _Z30gemm_mma_pipeline_stage_kernelILi2EEvPK6__halfS2_Pfiii_param_4,
	.param .u32 _Z30gemm_mma_pipeline_stage_kernelILi2EEvPK6__halfS2_Pfiii_param_5
)
{
	.reg .pred 	%p<11>;
	.reg .b32 	%r<266>;
	.reg .b32 	%f<67>;
	.reg .b64 	%rd<36>;

	ld.param.u64 	%rd8, [_Z30gemm_mma_pipeline_stage_kernelILi2EEvPK6__halfS2_Pfiii_param_0];
	ld.param.u64 	%rd9, [_Z30gemm_mma_pipeline_stage_kernelILi2EEvPK6__halfS2_Pfiii_param_1];
	ld.param.u32 	%r153, [_Z30gemm_mma_pipeline_stage_kernelILi2EEvPK6__halfS2_Pfiii_param_3];
	cvta.to.global.u64 	%rd1, %rd9;
	cvta.to.global.u64 	%rd2, %rd8;
	mov.u32 	%r156, %tid.x;
	setp.gt.u32 	%p1, %r156, 31;
	@%p1 bra 	$L__BB0_14;
	ld.param.u32 	%r175, [_Z30gemm_mma_pipeline_stage_kernelILi2EEvPK6__halfS2_Pfiii_param_4];
	mov.u32 	%r157, %ctaid.y;
	shl.b32 	%r1, %r157, 4;
	mov.u32 	%r158, %ctaid.x;
	shl.b32 	%r2, %r158, 4;
	setp.ge.s32 	%p2, %r1, %r153;
	setp.ge.s32 	%p3, %r2, %r175;
	or.pred  	%p4, %p2, %p3;
	@%p4 bra 	$L__BB0_14;
	ld.param.u32 	%r177, [_Z30gemm_mma_pipeline_stage_kernelILi2EEvPK6__halfS2_Pfiii_param_5];
	shr.s32 	%r160, %r177, 31;
	shr.u32 	%r161, %r160, 28;
	add.s32 	%r162, %r177, %r161;
	shr.s32 	%r3, %r162, 4;
	setp.lt.s32 	%p5, %r177, 16;
	@%p5 bra 	$L__BB0_4;
	ld.param.u32 	%r178, [_Z30gemm_mma_pipeline_stage_kernelILi2EEvPK6__halfS2_Pfiii_param_5];
	mul.lo.s32 	%r164, %r178, %r1;
	mul.lo.s32 	%r165, %r178, %r2;
	and.b32  	%r166, %r178, 2147483632;
	setp.ne.s32 	%p6, %r166, 16;
	mul.wide.u32 	%rd11, %r164, 2;
	add.s64 	%rd3, %rd2, %rd11;
	mul.wide.s32 	%rd12, %r165, 2;
	add.s64 	%rd4, %rd1, %rd12;
	wmma.load.a.sync.aligned.row.m16n16k16.global.f16 	{%r248, %r247, %r246, %r245, %r244, %r243, %r242, %r241}, [%rd3], %r178;
	wmma.load.b.sync.aligned.col.m16n16k16.global.f16 	{%r264, %r263, %r262, %r261, %r260, %r259, %r258, %r257}, [%rd4], %r178;
	@%p6 bra 	$L__BB0_6;
$L__BB0_4:
	ld.param.u32 	%r180, [_Z30gemm_mma_pipeline_stage_kernelILi2EEvPK6__halfS2_Pfiii_param_5];
	setp.lt.s32 	%p7, %r180, 16;
	mov.f32 	%f58, 0f00000000;
	mov.f32 	%f57, %f58;
	mov.f32 	%f56, %f58;
	mov.f32 	%f55, %f58;
	mov.f32 	%f54, %f58;
	mov.f32 	%f53, %f58;
	mov.f32 	%f52, %f58;
	mov.f32 	%f51, %f58;
	@%p7 bra 	$L__BB0_13;
	ld.param.u32 	%r181, [_Z30gemm_mma_pipeline_stage_kernelILi2EEvPK6__halfS2_Pfiii_param_5];
	ld.param.u64 	%rd33, [_Z30gemm_mma_pipeline_stage_kernelILi2EEvPK6__halfS2_Pfiii_param_1];
	mul.lo.s32 	%r168, %r181, %r2;
	mad.lo.s32 	%r232, %r181, %r1, 32;
	mul.wide.s32 	%rd15, %r168, 2;
	cvta.to.global.u64 	%rd16, %rd33;
	add.s64 	%rd17, %rd15, %rd16;
	add.s64 	%rd35, %rd17, 96;
	mov.b32 	%r265, 0;
	mov.f32 	%f58, 0f00000000;
	bra.uni 	$L__BB0_8;
$L__BB0_6:
	ld.param.u32 	%r179, [_Z30gemm_mma_pipeline_stage_kernelILi2EEvPK6__halfS2_Pfiii_param_5];
	add.s64 	%rd13, %rd3, 32;
	add.s64 	%rd14, %rd4, 32;
	wmma.load.a.sync.aligned.row.m16n16k16.global.f16 	{%r240, %r239, %r238, %r237, %r236, %r235, %r234, %r233}, [%rd13], %r179;
	wmma.load.b.sync.aligned.col.m16n16k16.global.f16 	{%r256, %r255, %r254, %r253, %r252, %r251, %r250, %r249}, [%rd14], %r179;
	bra.uni 	$L__BB0_4;
$L__BB0_7:
	add.s32 	%r232, %r232, 32;
	add.s64 	%rd35, %rd35, 64;
	mov.u32 	%r265, %r120;
$L__BB0_8:
	wmma.mma.sync.aligned.row.col.m16n16k16.f32.f32 {%f51, %f52, %f53, %f54, %f55, %f56, %f57, %f58}, {%r248, %r247, %r246, %r245, %r244, %r243, %r242, %r241}, {%r264, %r263, %r262, %r261, %r260, %r259, %r258, %r257}, {%f51, %f52, %f53, %f54, %f55, %f56, %f57, %f58};
	add.s32 	%r169, %r3, -1;
	setp.ge.s32 	%p8, %r265, %r169;
	@%p8 bra 	$L__BB0_10;
	wmma.mma.sync.aligned.row.col.m16n16k16.f32.f32 {%f51, %f52, %f53, %f54, %f55, %f56, %f57, %f58}, {%r240, %r239, %r238, %r237, %r236, %r235, %r234, %r233}, {%r256, %r255, %r254, %r253, %r252, %r251, %r250, %r249}, {%f51, %f52, %f53, %f54, %f55, %f56, %f57, %f58};
$L__BB0_10:
	add.s32 	%r120, %r265, 2;
	setp.ge.s32 	%p9, %r120, %r3;
	@%p9 bra 	$L__BB0_13;
	ld.param.u32 	%r182, [_Z30gemm_mma_pipeline_stage_kernelILi2EEvPK6__halfS2_Pfiii_param_5];
	ld.param.u64 	%rd31, [_Z30gemm_mma_pipeline_stage_kernelILi2EEvPK6__halfS2_Pfiii_param_0];
	cvta.to.global.u64 	%rd24, %rd31;
	mul.wide.u32 	%rd25, %r232, 2;
	add.s64 	%rd26, %rd24, %rd25;
	add.s64 	%rd27, %rd35, -32;
	wmma.load.a.sync.aligned.row.m16n16k16.global.f16 	{%r248, %r247, %r246, %r245, %r244, %r243, %r242, %r241}, [%rd26], %r182;
	wmma.load.b.sync.aligned.col.m16n16k16.global.f16 	{%r264, %r263, %r262, %r261, %r260, %r259, %r258, %r257}, [%rd27], %r182;
	add.s32 	%r173, %r3, -3;
	setp.ge.s32 	%p10, %r265, %r173;
	@%p10 bra 	$L__BB0_7;
	ld.param.u32 	%r183, [_Z30gemm_mma_pipeline_stage_kernelILi2EEvPK6__halfS2_Pfiii_param_5];
	ld.param.u64 	%rd32, [_Z30gemm_mma_pipeline_stage_kernelILi2EEvPK6__halfS2_Pfiii_param_0];
	add.s32 	%r174, %r232, 16;
	cvta.to.global.u64 	%rd28, %rd32;
	mul.wide.u32 	%rd29, %r174, 2;
	add.s64 	%rd30, %rd28, %rd29;
	wmma.load.a.sync.aligned.row.m16n16k16.global.f16 	{%r240, %r239, %r238, %r237, %r236, %r235, %r234, %r233}, [%rd30], %r183;
	wmma.load.b.sync.aligned.col.m16n16k16.global.f16 	{%r256, %r255, %r254, %r253, %r252, %r251, %r250, %r249}, [%rd35], %r183;
	bra.uni 	$L__BB0_7;
$L__BB0_13:
	ld.param.u32 	%r176, [_Z30gemm_mma_pipeline_stage_kernelILi2EEvPK6__halfS2_Pfiii_param_4];
	ld.param.u64 	%rd34, [_Z30gemm_mma_pipeline_stage_kernelILi2EEvPK6__halfS2_Pfiii_param_2];
	mov.u32 	%r170, %ctaid.y;
	mul.lo.s32 	%r171, %r170, %r176;
	shl.b32 	%r172, %r171, 4;
	cvt.s64.s32 	%rd18, %r172;
	cvt.s64.s32 	%rd19, %r2;
	add.s64 	%rd20, %rd18, %rd19;
	cvta.to.global.u64 	%rd21, %rd34;
	shl.b64 	%rd22, %rd20, 2;
	add.s64 	%rd23, %rd21, %rd22;
	wmma.store.d.sync.aligned.row.m16n16k16.global.f32 	[%rd23], {%f51, %f52, %f53, %f54, %f55, %f56, %f57, %f58}, %r176;
$L__BB0_14:
	ret;

}
	// .globl	_Z30gemm_mma_pipeline_stage_kernelILi4EEvPK6__halfS2_Pfiii
.visible .entry _Z30gemm_mma_pipeline_stage_kernelILi4EEvPK6__halfS2_Pfiii(
	.param .u64 .ptr .align 1 _Z30gemm_mma_pipeline_stage_kernelILi4EEvPK6__halfS2_Pfiii_param_0,
	.param .u64 .ptr .align 1 _Z30gemm_mma_pipeline_stage_kernelILi4EEvPK6__halfS2_Pfiii_param_1,
	.param .u64 .ptr .align 1 _Z30gemm_mma_pipeline_stage_kernelILi4EEvPK6__halfS2_Pfiii_param_2,
	.param .u32 _Z30gemm_mma_pipeline_stage_kernelILi4EEvPK6__halfS2_Pfiii_param_3,
	.param .u32 _Z30gemm_mma_pipeline_stage_kernelILi4EEvPK6__halfS2_Pfiii_param_4,
	.param .u32 _Z30gemm_mma_pipeline_stage_kernelILi4EEvPK6__halfS2_Pfiii_param_5
)
{
	.reg .pred 	%p<17>;
	.reg .b32 	%r<435>;
	.reg .b32 	%f<83>;
	.reg .b64 	%rd<49>;

	ld.param.u64 	%rd6, [_Z30gemm_mma_pipeline_stage_kernelILi4EEvPK6__halfS2_Pfiii_param_0];
	ld.param.u64 	%rd7, [_Z30gemm_mma_pipeline_stage_kernelILi4EEvPK6__halfS2_Pfiii_param_1];
	ld.param.u32 	%r264, [_Z30gemm_mma_pipeline_stage_kernelILi4EEvPK6__halfS2_Pfiii_param_3];
	cvta.to.global.u64 	%rd1, %rd7;
	cvta.to.global.u64 	%rd2, %rd6;
	mov.u32 	%r267, %tid.x;
	setp.gt.u32 	%p1, %r267, 31;
	@%p1 bra 	$L__BB1_19;
	ld.param.u32 	%r294, [_Z30gemm_mma_pipeline_stage_kernelILi4EEvPK6__halfS2_Pfiii_param_4];
	mov.u32 	%r268, %ctaid.y;
	shl.b32 	%r1, %r268, 4;
	mov.u32 	%r269, %ctaid.x;
	shl.b32 	%r2, %r269, 4;
	setp.ge.s32 	%p2, %r1, %r264;
	setp.ge.s32 	%p3, %r2, %r294;
	or.pred  	%p4, %p2, %p3;
	@%p4 bra 	$L__BB1_19;
	ld.param.u32 	%r296, [_Z30gemm_mma_pipeline_stage_kernelILi4EEvPK6__halfS2_Pfiii_param_5];
	shr.s32 	%r271, %r296, 31;
	shr.u32 	%r272, %r271, 28;
	add.s32 	%r273, %r296, %r272;
	shr.s32 	%r3, %r273, 4;
	setp.lt.s32 	%p5, %r296, 16;
	@%p5 bra 	$L__BB1_4;
	ld.param.u32 	%r297, [_Z30gemm_mma_pipeline_stage_kernelILi4EEvPK6__halfS2_Pfiii_param_5];
	mul.lo.s32 	%r275, %r297, %r1;
	mul.lo.s32 	%r276, %r297, %r2;
	add.s32 	%r277, %r3, -1;
	min.u32 	%r278, %r277, 3;
	add.s32 	%r4, %r278, 1;
	mul.wide.u32 	%rd9, %r275, 2;
	add.s64 	%rd3, %rd2, %rd9;
	mul.wide.s32 	%rd10, %r276, 2;
	add.s64 	%rd4, %rd1, %rd10;
	wmma.load.a.sync.aligned.row.m16n16k16.global.f16 	{%r337, %r336, %r335, %r334, %r333, %r332, %r331, %r330}, [%rd3], %r297;
	wmma.load.b.sync.aligned.col.m16n16k16.global.f16 	{%r369, %r368, %r367, %r366, %r365, %r364, %r363, %r362}, [%rd4], %r297;
	setp.ne.s32 	%p6, %r277, 0;
	@%p6 bra 	$L__BB1_15;
$L__BB1_4:
	ld.param.u32 	%r301, [_Z30gemm_mma_pipeline_stage_kernelILi4EEvPK6__halfS2_Pfiii_param_5];
	setp.lt.s32 	%p9, %r301, 16;
	mov.f32 	%f74, 0f00000000;
	mov.f32 	%f73, %f74;
	mov.f32 	%f72, %f74;
	mov.f32 	%f71, %f74;
	mov.f32 	%f70, %f74;
	mov.f32 	%f69, %f74;
	mov.f32 	%f68, %f74;
	mov.f32 	%f67, %f74;
	@%p9 bra 	$L__BB1_18;
	mov.b32 	%r386, 0;
	mov.f32 	%f74, 0f00000000;
$L__BB1_6:
	mov.u32 	%r197, %r386;
	wmma.mma.sync.aligned.row.col.m16n16k16.f32.f32 {%f67, %f68, %f69, %f70, %f71, %f72, %f73, %f74}, {%r337, %r336, %r335, %r334, %r333, %r332, %r331, %r330}, {%r369, %r368, %r367, %r366, %r365, %r364, %r363, %r362}, {%f67, %f68, %f69, %f70, %f71, %f72, %f73, %f74};
	add.s32 	%r282, %r3, -1;
	setp.ge.s32 	%p10, %r197, %r282;
	@%p10 bra 	$L__BB1_10;
	wmma.mma.sync.aligned.row.col.m16n16k16.f32.f32 {%f67, %f68, %f69, %f70, %f71, %f72, %f73, %f74}, {%r329, %r328, %r327, %r326, %r325, %r324, %r323, %r322}, {%r361, %r360, %r359, %r358, %r357, %r356, %r355, %r354}, {%f67, %f68, %f69, %f70, %f71, %f72, %f73, %f74};
	add.s32 	%r283, %r3, -2;
	setp.ge.s32 	%p11, %r197, %r283;
	@%p11 bra 	$L__BB1_10;
	wmma.mma.sync.aligned.row.col.m16n16k16.f32.f32 {%f67, %f68, %f69, %f70, %f71, %f72, %f73, %f74}, {%r321, %r320, %r319, %r318, %r317, %r316, %r315, %r314}, {%r353, %r352, %r351, %r350, %r349, %r348, %r347, %r346}, {%f67, %f68, %f69, %f70, %f71, %f72, %f73, %f74};
	add.s32 	%r284, %r3, -3;
	setp.ge.s32 	%p12, %r197, %r284;
	@%p12 bra 	$L__BB1_10;
	wmma.mma.sync.aligned.row.col.m16n16k16.f32.f32 {%f67, %f68, %f69, %f70, %f71, %f72, %f73, %f74}, {%r313, %r312, %r311, %r310, %r309, %r308, %r307, %r306}, {%r345, %r344, %r343, %r342, %r341, %r340, %r339, %r338}, {%f67, %f68, %f69, %f70, %f71, %f72, %f73, %f74};
$L__BB1_10:
	add.s32 	%r386, %r197, 4;
	setp.ge.s32 	%p13, %r386, %r3;
	@%p13 bra 	$L__BB1_18;
	ld.param.u32 	%r302, [_Z30gemm_mma_pipeline_stage_kernelILi4EEvPK6__halfS2_Pfiii_param_5];
	ld.param.u64 	%rd47, [_Z30gemm_mma_pipeline_stage_kernelILi4EEvPK6__halfS2_Pfiii_param_1];
	ld.param.u64 	%rd43, [_Z30gemm_mma_pipeline_stage_kernelILi4EEvPK6__halfS2_Pfiii_param_0];
	shl.b32 	%r286, %r386, 4;
	cvt.u64.u32 	%rd23, %r286;
	mad.lo.s32 	%r199, %r302, %r1, %r286;
	cvta.to.global.u64 	%rd24, %rd43;
	mul.wide.u32 	%rd25, %r199, 2;
	add.s64 	%rd26, %rd24, %rd25;
	mul.lo.s32 	%r287, %r302, %r2;
	cvt.s64.s32 	%rd27, %r287;
	add.s64 	%rd28, %rd23, %rd27;
	cvta.to.global.u64 	%rd29, %rd47;
	shl.b64 	%rd30, %rd28, 1;
	add.s64 	%rd5, %rd29, %rd30;
	wmma.load.a.sync.aligned.row.m16n16k16.global.f16 	{%r337, %r336, %r335, %r334, %r333, %r332, %r331, %r330}, [%rd26], %r302;
	wmma.load.b.sync.aligned.col.m16n16k16.global.f16 	{%r369, %r368, %r367, %r366, %r365, %r364, %r363, %r362}, [%rd5], %r302;
	add.s32 	%r288, %r3, -5;
	setp.ge.s32 	%p14, %r197, %r288;
	@%p14 bra 	$L__BB1_6;
	ld.param.u32 	%r303, [_Z30gemm_mma_pipeline_stage_kernelILi4EEvPK6__halfS2_Pfiii_param_5];
	ld.param.u64 	%rd44, [_Z30gemm_mma_pipeline_stage_kernelILi4EEvPK6__halfS2_Pfiii_param_0];
	add.s32 	%r289, %r199, 16;
	cvta.to.global.u64 	%rd31, %rd44;
	mul.wide.u32 	%rd32, %r289, 2;
	add.s64 	%rd33, %rd31, %rd32;
	add.s64 	%rd34, %rd5, 32;
	wmma.load.a.sync.aligned.row.m16n16k16.global.f16 	{%r329, %r328, %r327, %r326, %r325, %r324, %r323, %r322}, [%rd33], %r303;
	wmma.load.b.sync.aligned.col.m16n16k16.global.f16 	{%r361, %r360, %r359, %r358, %r357, %r356, %r355, %r354}, [%rd34], %r303;
	add.s32 	%r290, %r3, -6;
	setp.ge.s32 	%p15, %r197, %r290;
	@%p15 bra 	$L__BB1_6;
	ld.param.u32 	%r304, [_Z30gemm_mma_pipeline_stage_kernelILi4EEvPK6__halfS2_Pfiii_param_5];
	ld.param.u64 	%rd45, [_Z30gemm_mma_pipeline_stage_kernelILi4EEvPK6__halfS2_Pfiii_param_0];
	add.s32 	%r291, %r199, 32;
	cvta.to.global.u64 	%rd35, %rd45;
	mul.wide.u32 	%rd36, %r291, 2;
	add.s64 	%rd37, %rd35, %rd36;
	add.s64 	%rd38, %rd5, 64;
	wmma.load.a.sync.aligned.row.m16n16k16.global.f16 	{%r321, %r320, %r319, %r318, %r317, %r316, %r315, %r314}, [%rd37], %r304;
	wmma.load.b.sync.aligned.col.m16n16k16.global.f16 	{%r353, %r352, %r351, %r350, %r349, %r348, %r347, %r346}, [%rd38], %r304;
	add.s32 	%r292, %r3, -7;
	setp.ge.s32 	%p16, %r197, %r292;
	@%p16 bra 	$L__BB1_6;
	ld.param.u32 	%r305, [_Z30gemm_mma_pipeline_stage_kernelILi4EEvPK6__halfS2_Pfiii_param_5];
	ld.param.u64 	%rd46, [_Z30gemm_mma_pipeline_stage_kernelILi4EEvPK6__halfS2_Pfiii_param_0];
	add.s32 	%r293, %r199, 48;
	cvta.to.global.u64 	%rd39, %rd46;
	mul.wide.u32 	%rd40, %r293, 2;
	add.s64 	%rd41, %rd39, %rd40;
	add.s64 	%rd42, %rd5, 96;
	wmma.load.a.sync.aligned.row.m16n16k16.global.f16 	{%r313, %r312, %r311, %r310, %r309, %r308, %r307, %r306}, [%rd41], %r305;
	wmma.load.b.sync.aligned.col.m16n16k16.global.f16 	{%r345, %r344, %r343, %r342, %r341, %r340, %r339, %r338}, [%rd42], %r305;
	bra.uni 	$L__BB1_6;
$L__BB1_15:
	ld.param.u32 	%r298, [_Z30gemm_mma_pipeline_stage_kernelILi4EEvPK6__halfS2_Pfiii_param_5];
	add.s64 	%rd11, %rd3, 32;
	add.s64 	%rd12, %rd4, 32;
	wmma.load.a.sync.aligned.row.m16n16k16.global.f16 	{%r329, %r328, %r327, %r326, %r325, %r324, %r323, %r322}, [%rd11], %r298;
	wmma.load.b.sync.aligned.col.m16n16k16.global.f16 	{%r361, %r360, %r359, %r358, %r357, %r356, %r355, %r354}, [%rd12], %r298;
	setp.eq.s32 	%p7, %r4, 2;
	@%p7 bra 	$L__BB1_4;
	ld.param.u32 	%r299, [_Z30gemm_mma_pipeline_stage_kernelILi4EEvPK6__halfS2_Pfiii_param_5];
	add.s64 	%rd13, %rd3, 64;
	add.s64 	%rd14, %rd4, 64;
	wmma.load.a.sync.aligned.row.m16n16k16.global.f16 	{%r321, %r320, %r319, %r318, %r317, %r316, %r315, %r314}, [%rd13], %r299;
	wmma.load.b.sync.aligned.col.m16n16k16.global.f16 	{%r353, %r352, %r351, %r350, %r349, %r348, %r347, %r346}, [%rd14], %r299;
	setp.eq.s32 	%p8, %r4, 3;
	@%p8 bra 	$L__BB1_4;
	ld.param.u32 	%r300, [_Z30gemm_mma_pipeline_stage_kernelILi4EEvPK6__halfS2_Pfiii_param_5];
	add.s64 	%rd15, %rd3, 96;
	add.s64 	%rd16, %rd4, 96;
	wmma.load.a.sync.aligned.row.m16n16k16.global.f16 	{%r313, %r312, %r311, %r310, %r309, %r308, %r307, %r306}, [%rd15], %r300;
	wmma.load.b.sync.aligned.col.m16n16k16.global.f16 	{%r345, %r344, %r343, %r342, %r341, %r340, %r339, %r338}, [%rd16], %r300;
	bra.uni 	$L__BB1_4;
$L__BB1_18:
	ld.param.u32 	%r295, [_Z30gemm_mma_pipeline_stage_kernelILi4EEvPK6__halfS2_Pfiii_param_4];
	ld.param.u64 	%rd48, [_Z30gemm_mma_pipeline_stage_kernelILi4EEvPK6__halfS2_Pfiii_param_2];
	mul.lo.s32 	%r285, %r295, %r1;
	cvt.s64.s32 	%rd17, %r285;
	cvt.s64.s32 	%rd18, %r2;
	add.s64 	%rd19, %rd17, %rd18;
	cvta.to.global.u64 	%rd20, %rd48;
	shl.b64 	%rd21, %rd19, 2;
	add.s64 	%rd22, %rd20, %rd21;
	wmma.store.d.sync.aligned.row.m16n16k16.global.f32 	[%rd22], {%f67, %f68, %f69, %f70, %f71, %f72, %f73, %f74}, %r295;
$L__BB1_19:
	ret;

}
	// .globl	_Z30gemm_mma_pipeline_stage_kernelILi6EEvPK6__halfS2_Pfiii
.visible .entry _Z30gemm_mma_pipeline_stage_kernelILi6EEvPK6__halfS2_Pfiii(
	.param .u64 .ptr .align 1 _Z30gemm_mma_pipeline_stage_kernelILi6EEvPK6__halfS2_Pfiii_param_0,
	.param .u64 .ptr .align 1 _Z30gemm_mma_pipeline_stage_kernelILi6EEvPK6__halfS2_Pfiii_param_1,
	.param .u64 .ptr .align 1 _Z30gemm_mma_pipeline_stage_kernelILi6EEvPK6__halfS2_Pfiii_param_2,
	.param .u32 _Z30gemm_mma_pipeline_stage_kernelILi6EEvPK6__halfS2_Pfiii_param_3,
	.param .u32 _Z30gemm_mma_pipeline_stage_kernelILi6EEvPK6__halfS2_Pfiii_param_4,
	.param .u32 _Z30gemm_mma_pipeline_stage_kernelILi6EEvPK6__halfS2_Pfiii_param_5
)
{
	.reg .pred 	%p<23>;
	.reg .b32 	%r<624>;
	.reg .b32 	%f<99>;
	.reg .b64 	%rd<48>;

	ld.param.u64 	%rd8, [_Z30gemm_mma_pipeline_stage_kernelILi6EEvPK6__halfS2_Pfiii_param_0];
	ld.param.u64 	%rd9, [_Z30gemm_mma_pipeline_stage_kernelILi6EEvPK6__halfS2_Pfiii_param_1];
	ld.param.u64 	%rd7, [_Z30gemm_mma_pipeline_stage_kernelILi6EEvPK6__halfS2_Pfiii_param_2];
	ld.param.u32 	%r398, [_Z30gemm_mma_pipeline_stage_kernelILi6EEvPK6__halfS2_Pfiii_param_3];
	ld.param.u32 	%r399, [_Z30gemm_mma_pipeline_stage_kernelILi6EEvPK6__halfS2_Pfiii_param_4];
	ld.param.u32 	%r400, [_Z30gemm_mma_pipeline_stage_kernelILi6EEvPK6__halfS2_Pfiii_param_5];
	cvta.to.global.u64 	%rd1, %rd9;
	cvta.to.global.u64 	%rd2, %rd8;
	mov.u32 	%r401, %tid.x;
	setp.gt.u32 	%p1, %r401, 31;
	@%p1 bra 	$L__BB2_25;
	mov.u32 	%r402, %ctaid.y;
	shl.b32 	%r1, %r402, 4;
	mov.u32 	%r403, %ctaid.x;
	shl.b32 	%r2, %r403, 4;
	setp.ge.s32 	%p2, %r1, %r398;
	setp.ge.s32 	%p3, %r2, %r399;
	or.pred  	%p4, %p2, %p3;
	@%p4 bra 	$L__BB2_25;
	shr.s32 	%r405, %r400, 31;
	shr.u32 	%r406, %r405, 28;
	add.s32 	%r407, %r400, %r406;
	shr.s32 	%r3, %r407, 4;
	setp.lt.s32 	%p5, %r400, 16;
	@%p5 bra 	$L__BB2_4;
	mul.lo.s32 	%r409, %r400, %r1;
	mul.lo.s32 	%r410, %r400, %r2;
	add.s32 	%r411, %r3, -1;
	min.u32 	%r412, %r411, 5;
	add.s32 	%r4, %r412, 1;
	mul.wide.u32 	%rd10, %r409, 2;
	add.s64 	%rd3, %rd2, %rd10;
	mul.wide.s32 	%rd11, %r410, 2;
	add.s64 	%rd4, %rd1, %rd11;
	wmma.load.a.sync.aligned.row.m16n16k16.global.f16 	{%r478, %r477, %r476, %r475, %r474, %r473, %r472, %r471}, [%rd3], %r400;
	wmma.load.b.sync.aligned.col.m16n16k16.global.f16 	{%r526, %r525, %r524, %r523, %r522, %r521, %r520, %r519}, [%rd4], %r400;
	setp.ne.s32 	%p6, %r411, 0;
	@%p6 bra 	$L__BB2_19;
$L__BB2_4:
	setp.lt.s32 	%p11, %r400, 16;
	mov.f32 	%f90, 0f00000000;
	mov.f32 	%f89, %f90;
	mov.f32 	%f88, %f90;
	mov.f32 	%f87, %f90;
	mov.f32 	%f86, %f90;
	mov.f32 	%f85, %f90;
	mov.f32 	%f84, %f90;
	mov.f32 	%f83, %f90;
	@%p11 bra 	$L__BB2_24;
	mul.lo.s32 	%r117, %r400, %r1;
	mul.lo.s32 	%r418, %r400, %r2;
	cvt.s64.s32 	%rd5, %r418;
	add.s32 	%r118, %r3, -4;
	add.s32 	%r119, %r3, -8;
	add.s32 	%r120, %r3, -9;
	add.s32 	%r121, %r3, -10;
	add.s32 	%r122, %r3, -11;
	mov.b32 	%r543, 0;
	mov.f32 	%f90, 0f00000000;
$L__BB2_6:
	mov.u32 	%r299, %r543;
	wmma.mma.sync.aligned.row.col.m16n16k16.f32.f32 {%f83, %f84, %f85, %f86, %f87, %f88, %f89, %f90}, {%r478, %r477, %r476, %r475, %r474, %r473, %r472, %r471}, {%r526, %r525, %r524, %r523, %r522, %r521, %r520, %r519}, {%f83, %f84, %f85, %f86, %f87, %f88, %f89, %f90};
	add.s32 	%r419, %r3, -1;
	setp.ge.s32 	%p12, %r299, %r419;
	@%p12 bra 	$L__BB2_12;
	wmma.mma.sync.aligned.row.col.m16n16k16.f32.f32 {%f83, %f84, %f85, %f86, %f87, %f88, %f89, %f90}, {%r470, %r469, %r468, %r467, %r466, %r465, %r464, %r463}, {%r518, %r517, %r516, %r515, %r514, %r513, %r512, %r511}, {%f83, %f84, %f85, %f86, %f87, %f88, %f89, %f90};
	add.s32 	%r420, %r3, -2;
	setp.ge.s32 	%p13, %r299, %r420;
	@%p13 bra 	$L__BB2_12;
	wmma.mma.sync.aligned.row.col.m16n16k16.f32.f32 {%f83, %f84, %f85, %f86, %f87, %f88, %f89, %f90}, {%r462, %r461, %r460, %r459, %r458, %r457, %r456, %r455}, {%r510, %r509, %r508, %r507, %r506, %r505, %r504, %r503}, {%f83, %f84, %f85, %f86, %f87, %f88, %f89, %f90};
	add.s32 	%r421, %r3, -3;
	setp.ge.s32 	%p14, %r299, %r421;
	@%p14 bra 	$L__BB2_12;
	wmma.mma.sync.aligned.row.col.m16n16k16.f32.f32 {%f83, %f84, %f85, %f86, %f87, %f88, %f89, %f90}, {%r454, %r453, %r452, %r451, %r450, %r449, %r448, %r447}, {%r502, %r501, %r500, %r499, %r498, %r497, %r496, %r495}, {%f83, %f84, %f85, %f86, %f87, %f88, %f89, %f90};
	setp.ge.s32 	%p15, %r299, %r118;
	@%p15 bra 	$L__BB2_12;
	wmma.mma.sync.aligned.row.col.m16n16k16.f32.f32 {%f83, %f84, %f85, %f86, %f87, %f88, %f89, %f90}, {%r446, %r445, %r444, %r443, %r442, %r441, %r440, %r439}, {%r494, %r493, %r492, %r491, %r490, %r489, %r488, %r487}, {%f83, %f84, %f85, %f86, %f87, %f88, %f89, %f90};
	add.s32 	%r422, %r3, -5;
	setp.ge.s32 	%p16, %r299, %r422;
	@%p16 bra 	$L__BB2_12;
	wmma.mma.sync.aligned.row.col.m16n16k16.f32.f32 {%f83, %f84, %f85, %f86, %f87, %f88, %f89, %f90}, {%r438, %r437, %r436, %r435, %r434, %r433, %r432, %r431}, {%r486, %r485, %r484, %r483, %r482, %r481, %r480, %r479}, {%f83, %f84, %f85, %f86, %f87, %f88, %f89, %f90};
$L__BB2_12:
	add.s32 	%r543, %r299, 6;
	setp.ge.s32 	%p17, %r543, %r3;
	@%p17 bra 	$L__BB2_24;
	shl.b32 	%r424, %r543, 4;
	cvt.u64.u32 	%rd28, %r424;
	add.s32 	%r301, %r424, %r117;
	mul.wide.u32 	%rd29, %r301, 2;
	add.s64 	%rd30, %rd2, %rd29;
	add.s64 	%rd31, %rd28, %rd5;
	shl.b64 	%rd32, %rd31, 1;
	add.s64 	%rd6, %rd1, %rd32;
	wmma.load.a.sync.aligned.row.m16n16k16.global.f16 	{%r478, %r477, %r476, %r475, %r474, %r473, %r472, %r471}, [%rd30], %r400;
	wmma.load.b.sync.aligned.col.m16n16k16.global.f16 	{%r526, %r525, %r524, %r523, %r522, %r521, %r520, %r519}, [%rd6], %r400;
	add.s32 	%r425, %r3, -7;
	setp.ge.s32 	%p18, %r299, %r425;
	@%p18 bra 	$L__BB2_6;
	add.s32 	%r426, %r301, 16;
	mul.wide.u32 	%rd33, %r426, 2;
	add.s64 	%rd34, %rd2, %rd33;
	add.s64 	%rd35, %rd6, 32;
	wmma.load.a.sync.aligned.row.m16n16k16.global.f16 	{%r470, %r469, %r468, %r467, %r466, %r465, %r464, %r463}, [%rd34], %r400;
	wmma.load.b.sync.aligned.col.m16n16k16.global.f16 	{%r518, %r517, %r516, %r515, %r514, %r513, %r512, %r511}, [%rd35], %r400;
	setp.ge.s32 	%p19, %r299, %r119;
	@%p19 bra 	$L__BB2_6;
	add.s32 	%r427, %r301, 32;
	mul.wide.u32 	%rd36, %r427, 2;
	add.s64 	%rd37, %rd2, %rd36;
	add.s64 	%rd38, %rd6, 64;
	wmma.load.a.sync.aligned.row.m16n16k16.global.f16 	{%r462, %r461, %r460, %r459, %r458, %r457, %r456, %r455}, [%rd37], %r400;
	wmma.load.b.sync.aligned.col.m16n16k16.global.f16 	{%r510, %r509, %r508, %r507, %r506, %r505, %r504, %r503}, [%rd38], %r400;
	setp.ge.s32 	%p20, %r299, %r120;
	@%p20 bra 	$L__BB2_6;
	add.s32 	%r428, %r301, 48;
	mul.wide.u32 	%rd39, %r428, 2;
	add.s64 	%rd40, %rd2, %rd39;
	add.s64 	%rd41, %rd6, 96;
	wmma.load.a.sync.aligned.row.m16n16k16.global.f16 	{%r454, %r453, %r452, %r451, %r450, %r449, %r448, %r447}, [%rd40], %r400;
	wmma.load.b.sync.aligned.col.m16n16k16.global.f16 	{%r502, %r501, %r500, %r499, %r498, %r497, %r496, %r495}, [%rd41], %r400;
	setp.ge.s32 	%p21, %r299, %r121;
	@%p21 bra 	$L__BB2_6;
	add.s32 	%r429, %r301, 64;
	mul.wide.u32 	%rd42, %r429, 2;
	add.s64 	%rd43, %rd2, %rd42;
	add.s64 	%rd44, %rd6, 128;
	wmma.load.a.sync.aligned.row.m16n16k16.global.f16 	{%r446, %r445, %r444, %r443, %r442, %r441, %r440, %r439}, [%rd43], %r400;
	wmma.load.b.sync.aligned.col.m16n16k16.global.f16 	{%r494, %r493, %r492, %r491, %r490, %r489, %r488, %r487}, [%rd44], %r400;
	setp.ge.s32 	%p22, %r299, %r122;
	@%p22 bra 	$L__BB2_6;
	add.s32 	%r430, %r301, 80;
	mul.wide.u32 	%rd45, %r430, 2;
	add.s64 	%rd46, %rd2, %rd45;
	add.s64 	%rd47, %rd6, 160;
	wmma.load.a.sync.aligned.row.m16n16k16.global.f16 	{%r438, %r437, %r436, %r435, %r434, %r433, %r432, %r431}, [%rd46], %r400;
	wmma.load.b.sync.aligned.col.m16n16k16.global.f16 	{%r486, %r485, %r484, %r483, %r482, %r481, %r480, %r479}, [%rd47], %r400;
	bra.uni 	$L__BB2_6;
$L__BB2_19:
	add.s64 	%rd12, %rd3, 32;
	add.s64 	%rd13, %rd4, 32;
	wmma.load.a.sync.aligned.row.m16n16k16.global.f16 	{%r470, %r469, %r468, %r467, %r466, %r465, %r464, %r463}, [%rd12], %r400;
	wmma.load.b.sync.aligned.col.m16n16k16.global.f16 	{%r518, %r517, %r516, %r515, %r514, %r513, %r512, %r511}, [%rd13], %r400;
	setp.eq.s32 	%p7, %r4, 2;
	@%p7 bra 	$L__BB2_4;
	add.s64 	%rd14, %rd3, 64;
	add.s64 	%rd15, %rd4, 64;
	wmma.load.a.sync.aligned.row.m16n16k16.global.f16 	{%r462, %r461, %r460, %r459, %r458, %r457, %r456, %r455}, [%rd14], %r400;
	wmma.load.b.sync.aligned.col.m16n16k16.global.f16 	{%r510, %r509, %r508, %r507, %r506, %r505, %r504, %r503}, [%rd15], %r400;
	setp.eq.s32 	%p8, %r4, 3;
	@%p8 bra 	$L__BB2_4;
	add.s64 	%rd16, %rd3, 96;
	add.s64 	%rd17, %rd4, 96;
	wmma.load.a.sync.aligned.row.m16n16k16.global.f16 	{%r454, %r453, %r452, %r451, %r450, %r449, %r448, %r447}, [%rd16], %r400;
	wmma.load.b.sync.aligned.col.m16n16k16.global.f16 	{%r502, %r501, %r500, %r499, %r498, %r497, %r496, %r495}, [%rd17], %r400;
	setp.eq.s32 	%p9, %r4, 4;
	@%p9 bra 	$L__BB2_4;
	add.s64 	%rd18, %rd3, 128;
	add.s64 	%rd19, %rd4, 128;
	wmma.load.a.sync.aligned.row.m16n16k16.global.f16 	{%r446, %r445, %r444, %r443, %r442, %r441, %r440, %r439}, [%rd18], %r400;
	wmma.load.b.sync.aligned.col.m16n16k16.global.f16 	{%r494, %r493, %r492, %r491, %r490, %r489, %r488, %r487}, [%rd19], %r400;
	setp.eq.s32 	%p10, %r4, 5;
	@%p10 bra 	$L__BB2_4;
	add.s64 	%rd20, %rd3, 160;
	add.s64 	%rd21, %rd4, 160;
	wmma.load.a.sync.aligned.row.m16n16k16.global.f16 	{%r438, %r437, %r436, %r435, %r434, %r433, %r432, %r431}, [%rd20], %r400;
	wmma.load.b.sync.aligned.col.m16n16k16.global.f16 	{%r486, %r485, %r484, %r483, %r482, %r481, %r480, %r479}, [%rd21], %r400;
	bra.uni 	$L__BB2_4;
$L__BB2_24:
	mul.lo.s32 	%r423, %r399, %r1;
	cvt.s64.s32 	%rd22, %r423;
	cvt.s64.s32 	%rd23, %r2;
	add.s64 	%rd24, %rd22, %rd23;
	cvta.to.global.u64 	%rd25, %rd7;
	shl.b64 	%rd26, %rd24, 2;
	add.s64 	%rd27, %rd25, %rd26;
	wmma.store.d.sync.aligned.row.m16n16k16.global.f32 	[%rd27], {%f83, %f84, %f85, %f86, %f87, %f88, %f89, %f90}, %r399;
$L__BB2_25:
	ret;

}


// ===== COMPILED SASS (sm_100) =====

	.target	sm_100

	.elftype	@"ET_EXEC"


//--------------------- .note.nv.tkinfo           --------------------------
	.section	.note.nv.tkinfo,"",@"SHT_NOTE"
	.sectionflags	@"SHF_NOTE_NV_TKINFO"
	.tkinfo
        /*0018*/ 	.word	0x00000002
        /*0030*/ 	.string	""
        /*0030*/ 	.string	"ptxas"
        /*0030*/ 	.string	"Cuda compilation tools, release 13.0, V13.0.88"
        /*0030*/ 	.string	"Build cuda_13.0.r13.0/compiler.36424714_0"
        /*0030*/ 	.string	"-arch sm_100 -m 64 "



//--------------------- .note.nv.cuinfo           --------------------------
	.section	.note.nv.cuinfo,"",@"SHT_NOTE"
	.sectionflags	@"SHF_NOTE_NV_CUINFO"
        /*0018*/ 	.short	0x0002
        /*001a*/ 	.short	0x0064
        /*001c*/ 	.short	0x0082
	.zero		2


//--------------------- .nv.info                  --------------------------
	.section	.nv.info,"",@"SHT_CUDA_INFO"
	.align	4


	//----- nvinfo : EIATTR_REGCOUNT
	.align		4
        /*0000*/ 	.byte	0x04, 0x2f
        /*0002*/ 	.short	(.L_1 - .L_0)
	.align		4
.L_0:
        /*0004*/ 	.word	index@(_Z30gemm_mma_pipeline_stage_kernelILi2EEvPK6__halfS2_Pfiii)
        /*0008*/ 	.word	0x00000020


	//----- nvinfo : EIATTR_FRAME_SIZE
	.align		4
.L_1:
        /*000c*/ 	.byte	0x04, 0x11
        /*000e*/ 	.short	(.L_3 - .L_2)
	.align		4
.L_2:
        /*0010*/ 	.word	index@(_Z30gemm_mma_pipeline_stage_kernelILi2EEvPK6__halfS2_Pfiii)
        /*0014*/ 	.word	0x00000000


	//----- nvinfo : EIATTR_REGCOUNT
	.align		4
.L_3:
        /*0018*/ 	.byte	0x04, 0x2f
        /*001a*/ 	.short	(.L_5 - .L_4)
	.align		4
.L_4:
        /*001c*/ 	.word	index@(_Z30gemm_mma_pipeline_stage_kernelILi4EEvPK6__halfS2_Pfiii)
        /*0020*/ 	.word	0x00000035


	//----- nvinfo : EIATTR_FRAME_SIZE
	.align		4
.L_5:
        /*0024*/ 	.byte	0x04, 0x11
        /*0026*/ 	.short	(.L_7 - .L_6)
	.align		4
.L_6:
        /*0028*/ 	.word	index@(_Z30gemm_mma_pipeline_stage_kernelILi4EEvPK6__halfS2_Pfiii)
        /*002c*/ 	.word	0x00000000


	//----- nvinfo : EIATTR_REGCOUNT
	.align		4
.L_7:
        /*0030*/ 	.byte	0x04, 0x2f
        /*0032*/ 	.short	(.L_9 - .L_8)
	.align		4
.L_8:
        /*0034*/ 	.word	index@(_Z30gemm_mma_pipeline_stage_kernelILi6EEvPK6__halfS2_Pfiii)
        /*0038*/ 	.word	0x00000045


	//----- nvinfo : EIATTR_FRAME_SIZE
	.align		4
.L_9:
        /*003c*/ 	.byte	0x04, 0x11
        /*003e*/ 	.short	(.L_11 - .L_10)
	.align		4
.L_10:
        /*0040*/ 	.word	index@(_Z30gemm_mma_pipeline_stage_kernelILi6EEvPK6__halfS2_Pfiii)
        /*0044*/ 	.word	0x00000000


	//----- nvinfo : EIATTR_MIN_STACK_SIZE
	.align		4
.L_11:
        /*0048*/ 	.byte	0x04, 0x12
        /*004a*/ 	.short	(.L_13 - .L_12)
	.align		4
.L_12:
        /*004c*/ 	.word	index@(_Z30gemm_mma_pipeline_stage_kernelILi6EEvPK6__halfS2_Pfiii)
        /*0050*/ 	.word	0x00000000


	//----- nvinfo : EIATTR_MIN_STACK_SIZE
	.align		4
.L_13:
        /*0054*/ 	.byte	0x04, 0x12
        /*0056*/ 	.short	(.L_15 - .L_14)
	.align		4
.L_14:
        /*0058*/ 	.word	index@(_Z30gemm_mma_pipeline_stage_kernelILi4EEvPK6__halfS2_Pfiii)
        /*005c*/ 	.word	0x00000000


	//----- nvinfo : EIATTR_MIN_STACK_SIZE
	.align		4
.L_15:
        /*0060*/ 	.byte	0x04, 0x12
        /*0062*/ 	.short	(.L_17 - .L_16)
	.align		4
.L_16:
        /*0064*/ 	.word	index@(_Z30gemm_mma_pipeline_stage_kernelILi2EEvPK6__halfS2_Pfiii)
        /*0068*/ 	.word	0x00000000
.L_17:


//--------------------- .nv.compat                --------------------------
	.section	.nv.compat,"",@"SHT_CUDA_COMPAT_INFO"
	.align	4
        /*0000*/ 	.byte	0x02, 0x09, 0x00, 0x00, 0x02, 0x02, 0x01, 0x00, 0x02, 0x05, 0x05, 0x00, 0x03, 0x07, 0x01, 0x01
        /*0010*/ 	.byte	0x02, 0x03, 0x00, 0x00, 0x02, 0x06, 0x01, 0x00, 0x04, 0x0b, 0x08, 0x00, 0x09, 0x00, 0x00, 0x00
        /*0020*/ 	.byte	0x00, 0x00, 0x00, 0x00


//--------------------- .nv.info._Z30gemm_mma_pipeline_stage_kernelILi6EEvPK6__halfS2_Pfiii --------------------------
	.section	.nv.info._Z30gemm_mma_pipeline_stage_kernelILi6EEvPK6__halfS2_Pfiii,"",@"SHT_CUDA_INFO"
	.sectionflags	@""
	.align	4


	//----- nvinfo : EIATTR_CUDA_API_VERSION
	.align		4
        /*0000*/ 	.byte	0x04, 0x37
        /*0002*/ 	.short	(.L_19 - .L_18)
.L_18:
        /*0004*/ 	.word	0x00000082


	//----- nvinfo : EIATTR_KPARAM_INFO
	.align		4
.L_19:
        /*0008*/ 	.byte	0x04, 0x17
        /*000a*/ 	.short	(.L_21 - .L_20)
.L_20:
        /*000c*/ 	.word	0x00000000
        /*0010*/ 	.short	0x0005
        /*0012*/ 	.short	0x0020
        /*0014*/ 	.byte	0x00, 0xf0, 0x11, 0x00


	//----- nvinfo : EIATTR_KPARAM_INFO
	.align		4
.L_21:
        /*0018*/ 	.byte	0x04, 0x17
        /*001a*/ 	.short	(.L_23 - .L_22)
.L_22:
        /*001c*/ 	.word	0x00000000
        /*0020*/ 	.short	0x0004
        /*0022*/ 	.short	0x001c
        /*0024*/ 	.byte	0x00, 0xf0, 0x11, 0x00


	//----- nvinfo : EIATTR_KPARAM_INFO
	.align		4
.L_23:
        /*0028*/ 	.byte	0x04, 0x17
        /*002a*/ 	.short	(.L_25 - .L_24)
.L_24:
        /*002c*/ 	.word	0x00000000
        /*0030*/ 	.short	0x0003
        /*0032*/ 	.short	0x0018
        /*0034*/ 	.byte	0x00, 0xf0, 0x11, 0x00


	//----- nvinfo : EIATTR_KPARAM_INFO
	.align		4
.L_25:
        /*0038*/ 	.byte	0x04, 0x17
        /*003a*/ 	.short	(.L_27 - .L_26)
.L_26:
        /*003c*/ 	.word	0x00000000
        /*0040*/ 	.short	0x0002
        /*0042*/ 	.short	0x0010
        /*0044*/ 	.byte	0x00, 0xf5, 0x21, 0x00


	//----- nvinfo : EIATTR_KPARAM_INFO
	.align		4
.L_27:
        /*0048*/ 	.byte	0x04, 0x17
        /*004a*/ 	.short	(.L_29 - .L_28)
.L_28:
        /*004c*/ 	.word	0x00000000
        /*0050*/ 	.short	0x0001
        /*0052*/ 	.short	0x0008
        /*0054*/ 	.byte	0x00, 0xf5, 0x21, 0x00


	//----- nvinfo : EIATTR_KPARAM_INFO
	.align		4
.L_29:
        /*0058*/ 	.byte	0x04, 0x17
        /*005a*/ 	.short	(.L_31 - .L_30)
.L_30:
        /*005c*/ 	.word	0x00000000
        /*0060*/ 	.short	0x0000
        /*0062*/ 	.short	0x0000
        /*0064*/ 	.byte	0x00, 0xf5, 0x21, 0x00


	//----- nvinfo : EIATTR_SPARSE_MMA_MASK
	.align		4
.L_31:
        /*0068*/ 	.byte	0x03, 0x50
        /*006a*/ 	.short	0x0000


	//----- nvinfo : EIATTR_WMMA_USED
	.align		4
        /*006c*/ 	.byte	0x01, 0x2b
	.zero		2


	//----- nvinfo : EIATTR_MAXREG_COUNT
	.align		4
        /*0070*/ 	.byte	0x03, 0x1b
        /*0072*/ 	.short	0x00ff


	//----- nvinfo : EIATTR_MERCURY_ISA_VERSION
	.align		4
        /*0074*/ 	.byte	0x03, 0x5f
        /*0076*/ 	.short	0x0101


	//----- nvinfo : EIATTR_VRC_CTA_INIT_COUNT
	.align		4
        /*0078*/ 	.byte	0x02, 0x4a
	.zero		1
	.zero		1


	//----- nvinfo : EIATTR_EXIT_INSTR_OFFSETS
	.align		4
        /*007c*/ 	.byte	0x04, 0x1c
        /*007e*/ 	.short	(.L_33 - .L_32)


	//   ....[0]....
.L_32:
        /*0080*/ 	.word	0x00000030


	//   ....[1]....
        /*0084*/ 	.word	0x000000b0


	//   ....[2]....
        /*0088*/ 	.word	0x00001190


	//----- nvinfo : EIATTR_CBANK_PARAM_SIZE
	.align		4
.L_33:
        /*008c*/ 	.byte	0x03, 0x19
        /*008e*/ 	.short	0x0024


	//----- nvinfo : EIATTR_PARAM_CBANK
	.align		4
        /*0090*/ 	.byte	0x04, 0x0a
        /*0092*/ 	.short	(.L_35 - .L_34)
	.align		4
.L_34:
        /*0094*/ 	.word	index@(.nv.constant0._Z30gemm_mma_pipeline_stage_kernelILi6EEvPK6__halfS2_Pfiii)
        /*0098*/ 	.short	0x0380
        /*009a*/ 	.short	0x0024


	//----- nvinfo : EIATTR_SW_WAR
	.align		4
.L_35:
        /*009c*/ 	.byte	0x04, 0x36
        /*009e*/ 	.short	(.L_37 - .L_36)
.L_36:
        /*00a0*/ 	.word	0x00000008
.L_37:


//--------------------- .nv.info._Z30gemm_mma_pipeline_stage_kernelILi4EEvPK6__halfS2_Pfiii --------------------------
	.section	.nv.info._Z30gemm_mma_pipeline_stage_kernelILi4EEvPK6__halfS2_Pfiii,"",@"SHT_CUDA_INFO"
	.sectionflags	@""
	.align	4


	//----- nvinfo : EIATTR_CUDA_API_VERSION
	.align		4
        /*0000*/ 	.byte	0x04, 0x37
        /*0002*/ 	.short	(.L_39 - .L_38)
.L_38:
        /*0004*/ 	.word	0x00000082


	//----- nvinfo : EIATTR_KPARAM_INFO
	.align		4
.L_39:
        /*0008*/ 	.byte	0x04, 0x17
        /*000a*/ 	.short	(.L_41 - .L_40)
.L_40:
        /*000c*/ 	.word	0x00000000
        /*0010*/ 	.short	0x0005
        /*0012*/ 	.short	0x0020
        /*0014*/ 	.byte	0x00, 0xf0, 0x11, 0x00


	//----- nvinfo : EIATTR_KPARAM_INFO
	.align		4
.L_41:
        /*0018*/ 	.byte	0x04, 0x17
        /*001a*/ 	.short	(.L_43 - .L_42)
.L_42:
        /*001c*/ 	.word	0x00000000
        /*0020*/ 	.short	0x0004
        /*0022*/ 	.short	0x001c
        /*0024*/ 	.byte	0x00, 0xf0, 0x11, 0x00


	//----- nvinfo : EIATTR_KPARAM_INFO
	.align		4
.L_43:
        /*0028*/ 	.byte	0x04, 0x17
        /*002a*/ 	.short	(.L_45 - .L_44)
.L_44:
        /*002c*/ 	.word	0x00000000
        /*0030*/ 	.short	0x0003
        /*0032*/ 	.short	0x0018
        /*0034*/ 	.byte	0x00, 0xf0, 0x11, 0x00


	//----- nvinfo : EIATTR_KPARAM_INFO
	.align		4
.L_45:
        /*0038*/ 	.byte	0x04, 0x17
        /*003a*/ 	.short	(.L_47 - .L_46)
.L_46:
        /*003c*/ 	.word	0x00000000
        /*0040*/ 	.short	0x0002
        /*0042*/ 	.short	0x0010
        /*0044*/ 	.byte	0x00, 0xf5, 0x21, 0x00


	//----- nvinfo : EIATTR_KPARAM_INFO
	.align		4
.L_47:
        /*0048*/ 	.byte	0x04, 0x17
        /*004a*/ 	.short	(.L_49 - .L_48)
.L_48:
        /*004c*/ 	.word	0x00000000
        /*0050*/ 	.short	0x0001
        /*0052*/ 	.short	0x0008
        /*0054*/ 	.byte	0x00, 0xf5, 0x21, 0x00


	//----- nvinfo : EIATTR_KPARAM_INFO
	.align		4
.L_49:
        /*0058*/ 	.byte	0x04, 0x17
        /*005a*/ 	.short	(.L_51 - .L_50)
.L_50:
        /*005c*/ 	.word	0x00000000
        /*0060*/ 	.short	0x0000
        /*0062*/ 	.short	0x0000
        /*0064*/ 	.byte	0x00, 0xf5, 0x21, 0x00


	//----- nvinfo : EIATTR_SPARSE_MMA_MASK
	.align		4
.L_51:
        /*0068*/ 	.byte	0x03, 0x50
        /*006a*/ 	.short	0x0000


	//----- nvinfo : EIATTR_WMMA_USED
	.align		4
        /*006c*/ 	.byte	0x01, 0x2b
	.zero		2


	//----- nvinfo : EIATTR_MAXREG_COUNT
	.align		4
        /*0070*/ 	.byte	0x03, 0x1b
        /*0072*/ 	.short	0x00ff


	//----- nvinfo : EIATTR_MERCURY_ISA_VERSION
	.align		4
        /*0074*/ 	.byte	0x03, 0x5f
        /*0076*/ 	.short	0x0101


	//----- nvinfo : EIATTR_VRC_CTA_INIT_COUNT
	.align		4
        /*0078*/ 	.byte	0x02, 0x4a
	.zero		1
	.zero		1


	//----- nvinfo : EIATTR_EXIT_INSTR_OFFSETS
	.align		4
        /*007c*/ 	.byte	0x04, 0x1c
        /*007e*/ 	.short	(.L_53 - .L_52)


	//   ....[0]....
.L_52:
        /*0080*/ 	.word	0x00000030


	//   ....[1]....
        /*0084*/ 	.word	0x000000b0


	//   ....[2]....
        /*0088*/ 	.word	0x00000db0


	//----- nvinfo : EIATTR_CBANK_PARAM_SIZE
	.align		4
.L_53:
        /*008c*/ 	.byte	0x03, 0x19
        /*008e*/ 	.short	0x0024


	//----- nvinfo : EIATTR_PARAM_CBANK
	.align		4
        /*0090*/ 	.byte	0x04, 0x0a
        /*0092*/ 	.short	(.L_55 - .L_54)
	.align		4
.L_54:
        /*0094*/ 	.word	index@(.nv.constant0._Z30gemm_mma_pipeline_stage_kernelILi4EEvPK6__halfS2_Pfiii)
        /*0098*/ 	.short	0x0380
        /*009a*/ 	.short	0x0024


	//----- nvinfo : EIATTR_SW_WAR
	.align		4
.L_55:
        /*009c*/ 	.byte	0x04, 0x36
        /*009e*/ 	.short	(.L_57 - .L_56)
.L_56:
        /*00a0*/ 	.word	0x00000008
.L_57:


//--------------------- .nv.info._Z30gemm_mma_pipeline_stage_kernelILi2EEvPK6__halfS2_Pfiii --------------------------
	.section	.nv.info._Z30gemm_mma_pipeline_stage_kernelILi2EEvPK6__halfS2_Pfiii,"",@"SHT_CUDA_INFO"
	.sectionflags	@""
	.align	4


	//----- nvinfo : EIATTR_CUDA_API_VERSION
	.align		4
        /*0000*/ 	.byte	0x04, 0x37
        /*0002*/ 	.short	(.L_59 - .L_58)
.L_58:
        /*0004*/ 	.word	0x00000082


	//----- nvinfo : EIATTR_KPARAM_INFO
	.align		4
.L_59:
        /*0008*/ 	.byte	0x04, 0x17
        /*000a*/ 	.short	(.L_61 - .L_60)
.L_60:
        /*000c*/ 	.word	0x00000000
        /*0010*/ 	.short	0x0005
        /*0012*/ 	.short	0x0020
        /*0014*/ 	.byte	0x00, 0xf0, 0x11, 0x00


	//----- nvinfo : EIATTR_KPARAM_INFO
	.align		4
.L_61:
        /*0018*/ 	.byte	0x04, 0x17
        /*001a*/ 	.short	(.L_63 - .L_62)
.L_62:
        /*001c*/ 	.word	0x00000000
        /*0020*/ 	.short	0x0004
        /*0022*/ 	.short	0x001c
        /*0024*/ 	.byte	0x00, 0xf0, 0x11, 0x00


	//----- nvinfo : EIATTR_KPARAM_INFO
	.align		4
.L_63:
        /*0028*/ 	.byte	0x04, 0x17
        /*002a*/ 	.short	(.L_65 - .L_64)
.L_64:
        /*002c*/ 	.word	0x00000000
        /*0030*/ 	.short	0x0003
        /*0032*/ 	.short	0x0018
        /*0034*/ 	.byte	0x00, 0xf0, 0x11, 0x00


	//----- nvinfo : EIATTR_KPARAM_INFO
	.align		4
.L_65:
        /*0038*/ 	.byte	0x04, 0x17
        /*003a*/ 	.short	(.L_67 - .L_66)
.L_66:
        /*003c*/ 	.word	0x00000000
        /*0040*/ 	.short	0x0002
        /*0042*/ 	.short	0x0010
        /*0044*/ 	.byte	0x00, 0xf5, 0x21, 0x00


	//----- nvinfo : EIATTR_KPARAM_INFO
	.align		4
.L_67:
        /*0048*/ 	.byte	0x04, 0x17
        /*004a*/ 	.short	(.L_69 - .L_68)
.L_68:
        /*004c*/ 	.word	0x00000000
        /*0050*/ 	.short	0x0001
        /*0052*/ 	.short	0x0008
        /*0054*/ 	.byte	0x00, 0xf5, 0x21, 0x00


	//----- nvinfo : EIATTR_KPARAM_INFO
	.align		4
.L_69:
        /*0058*/ 	.byte	0x04, 0x17
        /*005a*/ 	.short	(.L_71 - .L_70)
.L_70:
        /*005c*/ 	.word	0x00000000
        /*0060*/ 	.short	0x0000
        /*0062*/ 	.short	0x0000
        /*0064*/ 	.byte	0x00, 0xf5, 0x21, 0x00


	//----- nvinfo : EIATTR_SPARSE_MMA_MASK
	.align		4
.L_71:
        /*0068*/ 	.byte	0x03, 0x50
        /*006a*/ 	.short	0x0000


	//----- nvinfo : EIATTR_WMMA_USED
	.align		4
        /*006c*/ 	.byte	0x01, 0x2b
	.zero		2


	//----- nvinfo : EIATTR_MAXREG_COUNT
	.align		4
        /*0070*/ 	.byte	0x03, 0x1b
        /*0072*/ 	.short	0x00ff


	//----- nvinfo : EIATTR_MERCURY_ISA_VERSION
	.align		4
        /*0074*/ 	.byte	0x03, 0x5f
        /*0076*/ 	.short	0x0101


	//----- nvinfo : EIATTR_VRC_CTA_INIT_COUNT
	.align		4
        /*0078*/ 	.byte	0x02, 0x4a
	.zero		1
	.zero		1


	//----- nvinfo : EIATTR_EXIT_INSTR_OFFSETS
	.align		4
        /*007c*/ 	.byte	0x04, 0x1c
        /*007e*/ 	.short	(.L_73 - .L_72)


	//   ....[0]....
.L_72:
        /*0080*/ 	.word	0x00000030


	//   ....[1]....
        /*0084*/ 	.word	0x000000c0


	//   ....[2]....
        /*0088*/ 	.word	0x00000960


	//----- nvinfo : EIATTR_CBANK_PARAM_SIZE
	.align		4
.L_73:
        /*008c*/ 	.byte	0x03, 0x19
        /*008e*/ 	.short	0x0024


	//----- nvinfo : EIATTR_PARAM_CBANK
	.align		4
        /*0090*/ 	.byte	0x04, 0x0a
        /*0092*/ 	.short	(.L_75 - .L_74)
	.align		4
.L_74:
        /*0094*/ 	.word	index@(.nv.constant0._Z30gemm_mma_pipeline_stage_kernelILi2EEvPK6__halfS2_Pfiii)
        /*0098*/ 	.short	0x0380
        /*009a*/ 	.short	0x0024


	//----- nvinfo : EIATTR_SW_WAR
	.align		4
.L_75:
        /*009c*/ 	.byte	0x04, 0x36
        /*009e*/ 	.short	(.L_77 - .L_76)
.L_76:
        /*00a0*/ 	.word	0x00000008
.L_77:


//--------------------- .nv.callgraph             --------------------------
	.section	.nv.callgraph,"",@"SHT_CUDA_CALLGRAPH"
	.align	4
	.sectionentsize	8
	.align		4
        /*0000*/ 	.word	0x00000000
	.align		4
        /*0004*/ 	.word	0xffffffff
	.align		4
        /*0008*/ 	.word	0x00000000
	.align		4
        /*000c*/ 	.word	0xfffffffe
	.align		4
        /*0010*/ 	.word	0x00000000
	.align		4
        /*0014*/ 	.word	0xfffffffd
	.align		4
        /*0018*/ 	.word	0x00000000
	.align		4
        /*001c*/ 	.word	0xfffffffc


//--------------------- .text._Z30gemm_mma_pipeline_stage_kernelILi6EEvPK6__halfS2_Pfiii --------------------------
	.section	.text._Z30gemm_mma_pipeline_stage_kernelILi6EEvPK6__halfS2_Pfiii,"ax",@progbits
	.align	128
        .global         _Z30gemm_mma_pipeline_stage_kernelILi6EEvPK6__halfS2_Pfiii
        .type           _Z30gemm_mma_pipeline_stage_kernelILi6EEvPK6__halfS2_Pfiii,@function
        .size           _Z30gemm_mma_pipeline_stage_kernelILi6EEvPK6__halfS2_Pfiii,(.L_x_14 - _Z30gemm_mma_pipeline_stage_kernelILi6EEvPK6__halfS2_Pfiii)
        .other          _Z30gemm_mma_pipeline_stage_kernelILi6EEvPK6__halfS2_Pfiii,@"STO_CUDA_ENTRY STV_DEFAULT"
_Z30gemm_mma_pipeline_stage_kernelILi6EEvPK6__halfS2_Pfiii:
.text._Z30gemm_mma_pipeline_stage_kernelILi6EEvPK6__halfS2_Pfiii:
[----:B------:R-:W-:Y:S01]  /*0000*/  LDC R1, c[0x0][0x37c] ;  /* 0x0000df00ff017b82 */ /* 0x000fe20000000800 */
[----:B------:R-:W0:Y:S02]  /*0010*/  S2R R0, SR_TID.X ;  /* 0x0000000000007919 */ /* 0x000e240000002100 */
[----:B0-----:R-:W-:-:S13]  /*0020*/  ISETP.GT.U32.AND P0, PT, R0, 0x1f, PT ;  /* 0x0000001f0000780c */ /* 0x001fda0003f04070 */
[----:B------:R-:W-:Y:S05]  /*0030*/  @P0 EXIT ;  /* 0x000000000000094d */ /* 0x000fea0003800000 */
[----:B------:R-:W0:Y:S08]  /*0040*/  S2UR UR9, SR_CTAID.X ;  /* 0x00000000000979c3 */ /* 0x000e300000002500 */
[----:B------:R-:W1:Y:S08]  /*0050*/  S2UR UR8, SR_CTAID.Y ;  /* 0x00000000000879c3 */ /* 0x000e700000002600 */
[----:B------:R-:W2:Y:S01]  /*0060*/  LDC.64 R2, c[0x0][0x398] ;  /* 0x0000e600ff027b82 */ /* 0x000ea20000000a00 */
[----:B0-----:R-:W-:-:S02]  /*0070*/  USHF.L.U32 UR9, UR9, 0x4, URZ ;  /* 0x0000000409097899 */ /* 0x001fc400080006ff */
[----:B-1----:R-:W-:-:S04]  /*0080*/  USHF.L.U32 UR8, UR8, 0x4, URZ ;  /* 0x0000000408087899 */ /* 0x002fc800080006ff */
[----:B--2---:R-:W-:-:S04]  /*0090*/  ISETP.LE.AND P0, PT, R3, UR9, PT ;  /* 0x0000000903007c0c */ /* 0x004fc8000bf03270 */
[----:B------:R-:W-:-:S13]  /*00a0*/  ISETP.LE.OR P0, PT, R2, UR8, P0 ;  /* 0x0000000802007c0c */ /* 0x000fda0008703670 */
[----:B------:R-:W-:Y:S05]  /*00b0*/  @P0 EXIT ;  /* 0x000000000000094d */ /* 0x000fea0003800000 */
[----:B------:R-:W0:Y:S01]  /*00c0*/  LDCU UR13, c[0x0][0x3a0] ;  /* 0x00007400ff0d77ac */ /* 0x000e220008000800 */
[----:B------:R-:W1:Y:S01]  /*00d0*/  LDCU.64 UR14, c[0x0][0x358] ;  /* 0x00006b00ff0e77ac */ /* 0x000e620008000a00 */
[----:B0-----:R-:W-:Y:S02]  /*00e0*/  UISETP.GE.AND UP0, UPT, UR13, 0x10, UPT ;  /* 0x000000100d00788c */ /* 0x001fe4000bf06270 */
[----:B------:R-:W-:-:S04]  /*00f0*/  USHF.R.S32.HI UR4, URZ, 0x1f, UR13 ;  /* 0x0000001fff047899 */ /* 0x000fc8000801140d */
[----:B------:R-:W-:-:S04]  /*0100*/  ULEA.HI UR4, UR4, UR13, URZ, 0x4 ;  /* 0x0000000d04047291 */ /* 0x000fc8000f8f20ff */
[----:B------:R-:W-:Y:S01]  /*0110*/  USHF.R.S32.HI UR10, URZ, 0x4, UR4 ;  /* 0x00000004ff0a7899 */ /* 0x000fe20008011404 */
[----:B-1----:R-:W-:Y:S11]  /*0120*/  BRA.U !UP0, `(.L_x_0) ;  /* 0x0000000508447547 */ /* 0x002ff6000b800000 */
[----:B------:R-:W0:Y:S01]  /*0130*/  S2R R5, SR_LANEID ;  /* 0x0000000000057919 */ /* 0x000e220000000000 */
[----:B------:R-:W1:Y:S01]  /*0140*/  LDCU.128 UR4, c[0x0][0x380] ;  /* 0x00007000ff0477ac */ /* 0x000e620008000c00 */
[----:B------:R-:W-:Y:S02]  /*0150*/  IMAD.MOV.U32 R3, RZ, RZ, RZ ;  /* 0x000000ffff037224 */ /* 0x000fe400078e00ff */
[----:B------:R-:W-:Y:S01]  /*0160*/  IMAD.U32 R31, RZ, RZ, UR13 ;  /* 0x0000000dff1f7e24 */ /* 0x000fe2000f8e00ff */
[----:B------:R-:W-:Y:S02]  /*0170*/  USHF.R.U32.HI UR16, URZ, 0x1, UR13 ;  /* 0x00000001ff107899 */ /* 0x000fe4000801160d */
[----:B------:R-:W-:Y:S01]  /*0180*/  IMAD.U32 R35, RZ, RZ, UR13 ;  /* 0x0000000dff237e24 */ /* 0x000fe2000f8e00ff */
[----:B------:R-:W-:Y:S02]  /*0190*/  UIMAD UR11, UR8, UR13, URZ ;  /* 0x0000000d080b72a4 */ /* 0x000fe4000f8e02ff */
[----:B------:R-:W-:-:S02]  /*01a0*/  UIMAD UR12, UR9, UR13, URZ ;  /* 0x0000000d090c72a4 */ /* 0x000fc4000f8e02ff */
[----:B-1----:R-:W-:Y:S02]  /*01b0*/  UIMAD.WIDE.U32 UR4, UR11, 0x2, UR4 ;  /* 0x000000020b0478a5 */ /* 0x002fe4000f8e0004 */
[----:B------:R-:W-:Y:S01]  /*01c0*/  UIMAD.WIDE UR6, UR12, 0x2, UR6 ;  /* 0x000000020c0678a5 */ /* 0x000fe2000f8e0206 */
[----:B0-----:R-:W-:Y:S02]  /*01d0*/  LOP3.LUT R2, R5, 0x3, RZ, 0xc0, !PT ;  /* 0x0000000305027812 */ /* 0x001fe400078ec0ff */
[----:B------:R-:W-:-:S05]  /*01e0*/  SHF.R.U32.HI R5, RZ, 0x2, R5 ;  /* 0x00000002ff057819 */ /* 0x000fca0000011605 */
[----:B------:R-:W-:-:S03]  /*01f0*/  IMAD.WIDE.U32 R2, R5, UR16, R2 ;  /* 0x0000001005027c25 */ /* 0x000fc6000f8e0002 */
[C---:B------:R-:W-:Y:S02]  /*0200*/  LEA R28, P0, R2.reuse, UR4, 0x2 ;  /* 0x00000004021c7c11 */ /* 0x040fe4000f8010ff */
[C---:B------:R-:W-:Y:S02]  /*0210*/  LEA R32, P1, R2.reuse, UR6, 0x2 ;  /* 0x0000000602207c11 */ /* 0x040fe4000f8210ff */
[C-C-:B------:R-:W-:Y:S02]  /*0220*/  LEA.HI.X R29, R2.reuse, UR5, R3.reuse, 0x2, P0 ;  /* 0x00000005021d7c11 */ /* 0x140fe400080f1403 */
[----:B------:R-:W-:Y:S01]  /*0230*/  LEA.HI.X R33, R2, UR7, R3, 0x2, P1 ;  /* 0x0000000702217c11 */ /* 0x000fe200088f1403 */
[----:B------:R-:W-:Y:S02]  /*0240*/  IMAD.WIDE.U32 R30, R31, 0x10, R28 ;  /* 0x000000101f1e7825 */ /* 0x000fe400078e001c */
[----:B------:R0:W5:Y:S02]  /*0250*/  LDG.E R16, desc[UR14][R28.64] ;  /* 0x0000000e1c107981 */ /* 0x000164000c1e1900 */
[----:B------:R-:W-:-:S02]  /*0260*/  IMAD.WIDE.U32 R34, R35, 0x10, R32 ;  /* 0x0000001023227825 */ /* 0x000fc400078e0020 */
[----:B------:R0:W5:Y:S04]  /*0270*/  LDG.E R2, desc[UR14][R32.64] ;  /* 0x0000000e20027981 */ /* 0x000168000c1e1900 */
[----:B------:R0:W5:Y:S04]  /*0280*/  LDG.E R3, desc[UR14][R32.64+0x10] ;  /* 0x0000100e20037981 */ /* 0x000168000c1e1900 */
[----:B------:R0:W5:Y:S04]  /*0290*/  LDG.E R18, desc[UR14][R28.64+0x10] ;  /* 0x0000100e1c127981 */ /* 0x000168000c1e1900 */
[----:B------:R0:W5:Y:S04]  /*02a0*/  LDG.E R36, desc[UR14][R34.64] ;  /* 0x0000000e22247981 */ /* 0x000168000c1e1900 */
[----:B------:R0:W5:Y:S04]  /*02b0*/  LDG.E R37, desc[UR14][R34.64+0x10] ;  /* 0x0000100e22257981 */ /* 0x000168000c1e1900 */
[----:B------:R0:W5:Y:S04]  /*02c0*/  LDG.E R17, desc[UR14][R30.64] ;  /* 0x0000000e1e117981 */ /* 0x000168000c1e1900 */
[----:B------:R0:W5:Y:S01]  /*02d0*/  LDG.E R19, desc[UR14][R30.64+0x10] ;  /* 0x0000100e1e137981 */ /* 0x000162000c1e1900 */
[----:B------:R-:W-:-:S04]  /*02e0*/  UIADD3 UR4, UPT, UPT, UR10, -0x1, URZ ;  /* 0xffffffff0a047890 */ /* 0x000fc8000fffe0ff */
[----:B------:R-:W-:-:S09]  /*02f0*/  UISETP.NE.AND UP1, UPT, UR4, URZ, UPT ;  /* 0x000000ff0400728c */ /* 0x000fd2000bf25270 */
[----:B0-----:R-:W-:Y:S05]  /*0300*/  BRA.U !UP1, `(.L_x_0) ;  /* 0x0000000109cc7547 */ /* 0x001fea000b800000 */
[----:B------:R0:W5:Y:S04]  /*0310*/  LDG.E R38, desc[UR14][R32.64+0x20] ;  /* 0x0000200e20267981 */ /* 0x000168000c1e1900 */
[----:B------:R0:W5:Y:S04]  /*0320*/  LDG.E R39, desc[UR14][R32.64+0x30] ;  /* 0x0000300e20277981 */ /* 0x000168000c1e1900 */
[----:B------:R0:W5:Y:S04]  /*0330*/  LDG.E R40, desc[UR14][R34.64+0x20] ;  /* 0x0000200e22287981 */ /* 0x000168000c1e1900 */
[----:B------:R0:W5:Y:S04]  /*0340*/  LDG.E R41, desc[UR14][R34.64+0x30] ;  /* 0x0000300e22297981 */ /* 0x000168000c1e1900 */
[----:B------:R0:W5:Y:S04]  /*0350*/  LDG.E R12, desc[UR14][R28.64+0x20] ;  /* 0x0000200e1c0c7981 */ /* 0x000168000c1e1900 */
[----:B------:R0:W5:Y:S04]  /*0360*/  LDG.E R13, desc[UR14][R30.64+0x20] ;  /* 0x0000200e1e0d7981 */ /* 0x000168000c1e1900 */
[----:B------:R0:W5:Y:S04]  /*0370*/  LDG.E R14, desc[UR14][R28.64+0x30] ;  /* 0x0000300e1c0e7981 */ /* 0x000168000c1e1900 */
[----:B------:R0:W5:Y:S01]  /*0380*/  LDG.E R15, desc[UR14][R30.64+0x30] ;  /* 0x0000300e1e0f7981 */ /* 0x000162000c1e1900 */
[----:B------:R-:W-:-:S04]  /*0390*/  UISETP.LT.U32.AND UP1, UPT, UR4, 0x5, UPT ;  /* 0x000000050400788c */ /* 0x000fc8000bf21070 */
[----:B------:R-:W-:-:S04]  /*03a0*/  USEL UR4, UR4, 0x5, UP1 ;  /* 0x0000000504047887 */ /* 0x000fc80008800000 */
[----:B------:R-:W-:-:S04]  /*03b0*/  UIADD3 UR4, UPT, UPT, UR4, 0x1, URZ ;  /* 0x0000000104047890 */ /* 0x000fc8000fffe0ff */
[----:B------:R-:W-:-:S09]  /*03c0*/  UISETP.NE.AND UP1, UPT, UR4, 0x2, UPT ;  /* 0x000000020400788c */ /* 0x000fd2000bf25270 */
        /* <DEDUP_REMOVED lines=21> */
[----:B------:R-:W-:Y:S01]  /*0520*/  UISETP.NE.AND UP1, UPT, UR4, 0x5, UPT ;  /* 0x000000050400788c */ /* 0x000fe2000bf25270 */
[----:B------:R0:W5:Y:S04]  /*0530*/  LDG.E R50, desc[UR14][R32.64+0x80] ;  /* 0x0000800e20327981 */ /* 0x000168000c1e1900 */
[----:B------:R0:W5:Y:S01]  /*0540*/  LDG.E R51, desc[UR14][R32.64+0x90] ;  /* 0x0000900e20337981 */ /* 0x000162000c1e1900 */
[----:B------:R-:W-:-:S03]  /*0550*/  PLOP3.LUT P0, PT, PT, PT, UP1, 0x80, 0x8 ;  /* 0x000000000008781c */ /* 0x000fc60003f0f018 */
[----:B------:R0:W5:Y:S04]  /*0560*/  LDG.E R54, desc[UR14][R34.64+0x80] ;  /* 0x0000800e22367981 */ /* 0x000168000c1e1900 */
[----:B------:R0:W5:Y:S04]  /*0570*/  LDG.E R55, desc[UR14][R34.64+0x90] ;  /* 0x0000900e22377981 */ /* 0x000168000c1e1900 */
[----:B------:R0:W5:Y:S04]  /*0580*/  LDG.E R20, desc[UR14][R28.64+0x80] ;  /* 0x0000800e1c147981 */ /* 0x000168000c1e1900 */
[----:B------:R0:W5:Y:S04]  /*0590*/  @P0 LDG.E R52, desc[UR14][R32.64+0xa0] ;  /* 0x0000a00e20340981 */ /* 0x000168000c1e1900 */
[----:B------:R0:W5:Y:S04]  /*05a0*/  @P0 LDG.E R53, desc[UR14][R32.64+0xb0] ;  /* 0x0000b00e20350981 */ /* 0x000168000c1e1900 */
[----:B------:R0:W5:Y:S04]  /*05b0*/  @P0 LDG.E R56, desc[UR14][R34.64+0xa0] ;  /* 0x0000a00e22380981 */ /* 0x000168000c1e1900 */
[----:B------:R0:W5:Y:S04]  /*05c0*/  @P0 LDG.E R57, desc[UR14][R34.64+0xb0] ;  /* 0x0000b00e22390981 */ /* 0x000168000c1e1900 */
[----:B------:R0:W5:Y:S04]  /*05d0*/  LDG.E R22, desc[UR14][R28.64+0x90] ;  /* 0x0000900e1c167981 */ /* 0x000168000c1e1900 */
[----:B------:R0:W5:Y:S04]  /*05e0*/  @P0 LDG.E R24, desc[UR14][R28.64+0xa0] ;  /* 0x0000a00e1c180981 */ /* 0x000168000c1e1900 */
[----:B------:R0:W5:Y:S04]  /*05f0*/  @P0 LDG.E R26, desc[UR14][R28.64+0xb0] ;  /* 0x0000b00e1c1a0981 */ /* 0x000168000c1e1900 */
[----:B------:R0:W5:Y:S04]  /*0600*/  LDG.E R21, desc[UR14][R30.64+0x80] ;  /* 0x0000800e1e157981 */ /* 0x000168000c1e1900 */
[----:B------:R0:W5:Y:S04]  /*0610*/  LDG.E R23, desc[UR14][R30.64+0x90] ;  /* 0x0000900e1e177981 */ /* 0x000168000c1e1900 */
[----:B------:R0:W5:Y:S04]  /*0620*/  @P0 LDG.E R25, desc[UR14][R30.64+0xa0] ;  /* 0x0000a00e1e190981 */ /* 0x000168000c1e1900 */
[----:B------:R0:W5:Y:S02]  /*0630*/  @P0 LDG.E R27, desc[UR14][R30.64+0xb0] ;  /* 0x0000b00e1e1b0981 */ /* 0x000164000c1e1900 */
.L_x_0:
[----:B0-----:R-:W-:Y:S02]  /*0640*/  CS2R R30, SRZ ;  /* 0x00000000001e7805 */ /* 0x001fe4000001ff00 */
[----:B------:R-:W-:Y:S02]  /*0650*/  CS2R R28, SRZ ;  /* 0x00000000001c7805 */ /* 0x000fe4000001ff00 */
[----:B------:R-:W-:Y:S02]  /*0660*/  CS2R R34, SRZ ;  /* 0x0000000000227805 */ /* 0x000fe4000001ff00 */
[----:B------:R-:W-:Y:S01]  /*0670*/  CS2R R32, SRZ ;  /* 0x0000000000207805 */ /* 0x000fe2000001ff00 */
[----:B------:R-:W-:Y:S06]  /*0680*/  BRA.U !UP0, `(.L_x_1) ;  /* 0x00000009086c7547 */ /* 0x000fec000b800000 */
[----:B------:R-:W0:Y:S01]  /*0690*/  S2R R0, SR_LANEID ;  /* 0x0000000000007919 */ /* 0x000e220000000000 */
[----:B------:R-:W-:Y:S01]  /*06a0*/  USHF.R.U32.HI UR4, URZ, 0x1, UR13 ;  /* 0x00000001ff047899 */ /* 0x000fe2000801160d */
[----:B------:R-:W-:Y:S01]  /*06b0*/  IMAD.MOV.U32 R59, RZ, RZ, RZ ;  /* 0x000000ffff3b7224 */ /* 0x000fe200078e00ff */
[----:B------:R-:W1:Y:S01]  /*06c0*/  LDCU UR23, c[0x0][0x3a0] ;  /* 0x00007400ff1777ac */ /* 0x000e620008000800 */
[----:B------:R-:W2:Y:S01]  /*06d0*/  LDCU.64 UR16, c[0x0][0x380] ;  /* 0x00007000ff1077ac */ /* 0x000ea20008000a00 */
[----:B------:R-:W3:Y:S01]  /*06e0*/  LDCU.64 UR18, c[0x0][0x388] ;  /* 0x00007100ff1277ac */ /* 0x000ee20008000a00 */
[----:B------:R-:W-:Y:S02]  /*06f0*/  UIMAD UR13, UR9, UR13, URZ ;  /* 0x0000000d090d72a4 */ /* 0x000fe4000f8e02ff */
[----:B------:R-:W-:Y:S01]  /*0700*/  UIADD3 UR22, UPT, UPT, UR10, -0x7, URZ ;  /* 0xfffffff90a167890 */ /* 0x000fe2000fffe0ff */
[----:B0-----:R-:W-:Y:S02]  /*0710*/  LOP3.LUT R58, R0, 0x3, RZ, 0xc0, !PT ;  /* 0x00000003003a7812 */ /* 0x001fe400078ec0ff */
[----:B------:R-:W-:-:S05]  /*0720*/  SHF.R.U32.HI R31, RZ, 0x2, R0 ;  /* 0x00000002ff1f7819 */ /* 0x000fca0000011600 */
[----:B------:R-:W-:Y:S01]  /*0730*/  IMAD.WIDE.U32 R58, R31, UR4, R58 ;  /* 0x000000041f3a7c25 */ /* 0x000fe2000f8e003a */
[----:B------:R-:W-:-:S03]  /*0740*/  UMOV UR4, URZ ;  /* 0x000000ff00047c82 */ /* 0x000fc60008000000 */
[C---:B------:R-:W-:Y:S01]  /*0750*/  IMAD.SHL.U32 R0, R58.reuse, 0x4, RZ ;  /* 0x000000043a007824 */ /* 0x040fe200078e00ff */
[----:B------:R-:W-:Y:S01]  /*0760*/  SHF.L.U64.HI R66, R58, 0x2, R59 ;  /* 0x000000023a427819 */ /* 0x000fe2000001023b */
[----:B-123--:R-:W-:-:S07]  /*0770*/  IMAD.MOV.U32 R31, RZ, RZ, RZ ;  /* 0x000000ffff1f7224 */ /* 0x00efce00078e00ff */
.L_x_3:
[----:B-----5:R-:W-:Y:S01]  /*0780*/  HMMA.16816.F32 R32, R16, R2, R32 ;  /* 0x000000021020723c */ /* 0x020fe20000001820 */
[----:B------:R-:W-:Y:S01]  /*0790*/  UIADD3 UR5, UPT, UPT, UR10, -0x1, URZ ;  /* 0xffffffff0a057890 */ /* 0x000fe2000fffe0ff */
[----:B------:R-:W-:-:S03]  /*07a0*/  UMOV UR11, UR4 ;  /* 0x00000004000b7c82 */ /* 0x000fc60008000000 */
[----:B------:R-:W-:-:S03]  /*07b0*/  UISETP.GE.AND UP0, UPT, UR4, UR5, UPT ;  /* 0x000000050400728c */ /* 0x000fc6000bf06270 */
[----:B------:R-:W-:Y:S06]  /*07c0*/  HMMA.16816.F32 R28, R16, R36, R28 ;  /* 0x00000024101c723c */ /* 0x000fec000000181c */
[----:B0-----:R-:W-:-:S14]  /*07d0*/  BRA.U UP0, `(.L_x_2) ;  /* 0x00000001005c7547 */ /* 0x001fdc000b800000 */
[----:B------:R-:W-:Y:S01]  /*07e0*/  HMMA.16816.F32 R32, R12, R38, R32 ;  /* 0x000000260c20723c */ /* 0x000fe20000001820 */
[----:B------:R-:W-:-:S04]  /*07f0*/  UIADD3 UR5, UPT, UPT, UR10, -0x2, URZ ;  /* 0xfffffffe0a057890 */ /* 0x000fc8000fffe0ff */
[----:B------:R-:W-:-:S03]  /*0800*/  UISETP.GE.AND UP0, UPT, UR4, UR5, UPT ;  /* 0x000000050400728c */ /* 0x000fc6000bf06270 */
[----:B------:R-:W-:Y:S06]  /*0810*/  HMMA.16816.F32 R28, R12, R40, R28 ;  /* 0x000000280c1c723c */ /* 0x000fec000000181c */
[----:B------:R-:W-:-:S14]  /*0820*/  BRA.U UP0, `(.L_x_2) ;  /* 0x0000000100487547 */ /* 0x000fdc000b800000 */
        /* <DEDUP_REMOVED lines=10> */
[----:B------:R-:W-:Y:S01]  /*08d0*/  UIADD3 UR5, UPT, UPT, UR10, -0x5, URZ ;  /* 0xfffffffb0a057890 */ /* 0x000fe2000fffe0ff */
[----:B------:R-:W-:Y:S03]  /*08e0*/  HMMA.16816.F32 R32, R20, R50, R32 ;  /* 0x000000321420723c */ /* 0x000fe60000001820 */
[----:B------:R-:W-:-:S05]  /*08f0*/  UISETP.GE.AND UP0, UPT, UR4, UR5, UPT ;  /* 0x000000050400728c */ /* 0x000fca000bf06270 */
[----:B------:R-:W-:Y:S01]  /*0900*/  HMMA.16816.F32 R28, R20, R54, R28 ;  /* 0x00000036141c723c */ /* 0x000fe2000000181c */
[----:B------:R-:W-:-:S13]  /*0910*/  PLOP3.LUT P0, PT, PT, PT, UP0, 0x80, 0x8 ;  /* 0x000000000008781c */ /* 0x000fda0003f0f008 */
[C---:B------:R-:W-:Y:S08]  /*0920*/  @!P0 HMMA.16816.F32 R32, R24.reuse, R52, R32 ;  /* 0x000000341820823c */ /* 0x040ff00000001820 */
[----:B------:R-:W-:-:S15]  /*0930*/  @!P0 HMMA.16816.F32 R28, R24, R56, R28 ;  /* 0x00000038181c823c */ /* 0x000fde000000181c */
[----:B------:R-:W-:-:S05]  /*0940*/  NOP ;  /* 0x0000000000007918 */ /* 0x000fca0000000000 */
.L_x_2:
[----:B------:R-:W-:-:S04]  /*0950*/  UIADD3 UR4, UPT, UPT, UR4, 0x6, URZ ;  /* 0x0000000604047890 */ /* 0x000fc8000fffe0ff */
[----:B------:R-:W-:-:S09]  /*0960*/  UISETP.GE.AND UP0, UPT, UR4, UR10, UPT ;  /* 0x0000000a0400728c */ /* 0x000fd2000bf06270 */
[----:B------:R-:W-:Y:S05]  /*0970*/  BRA.U UP0, `(.L_x_1) ;  /* 0x0000000500b07547 */ /* 0x000fea000b800000 */
[----:B------:R-:W-:Y:S01]  /*0980*/  USHF.L.U32 UR5, UR4, 0x4, URZ ;  /* 0x0000000404057899 */ /* 0x000fe200080006ff */
[----:B------:R-:W-:Y:S02]  /*0990*/  IMAD.U32 R65, RZ, RZ, UR23 ;  /* 0x00000017ff417e24 */ /* 0x000fe4000f8e00ff */
[----:B------:R-:W-:Y:S01]  /*09a0*/  IMAD.U32 R61, RZ, RZ, UR23 ;  /* 0x00000017ff3d7e24 */ /* 0x000fe2000f8e00ff */
[----:B------:R-:W-:Y:S02]  /*09b0*/  UIMAD UR12, UR8, UR23, UR5 ;  /* 0x00000017080c72a4 */ /* 0x000fe4000f8e0205 */
[----:B------:R-:W-:Y:S02]  /*09c0*/  UIADD3 UR5, UP0, UPT, UR13, UR5, URZ ;  /* 0x000000050d057290 */ /* 0x000fe4000ff1e0ff */
[----:B------:R-:W-:Y:S02]  /*09d0*/  UIMAD.WIDE.U32 UR20, UR12, 0x2, UR16 ;  /* 0x000000020c1478a5 */ /* 0x000fe4000f8e0010 */
[----:B------:R-:W-:-:S02]  /*09e0*/  ULEA UR7, UP1, UR5, UR18, 0x1 ;  /* 0x0000001205077291 */ /* 0x000fc4000f8208ff */
[----:B------:R-:W-:Y:S02]  /*09f0*/  ULEA.HI.X.SX32 UR6, UR13, URZ, 0x1, UP0 ;  /* 0x000000ff0d067291 */ /* 0x000fe400080f0eff */
[C---:B------:R-:W-:Y:S02]  /*0a00*/  IADD3 R62, P0, PT, R0.reuse, UR20, RZ ;  /* 0x00000014003e7c10 */ /* 0x040fe4000ff1e0ff */
[----:B------:R-:W-:Y:S01]  /*0a10*/  ULEA.HI.X UR6, UR5, UR19, UR6, 0x1, UP1 ;  /* 0x0000001305067291 */ /* 0x000fe200088f0c06 */
[----:B------:R-:W-:Y:S02]  /*0a20*/  IADD3 R58, P1, PT, R0, UR7, RZ ;  /* 0x00000007003a7c10 */ /* 0x000fe4000ff3e0ff */
[----:B------:R-:W-:-:S03]  /*0a30*/  IADD3.X R63, PT, PT, R66, UR21, RZ, P0, !PT ;  /* 0x00000015423f7c10 */ /* 0x000fc600087fe4ff */
[----:B------:R-:W-:Y:S01]  /*0a40*/  IADD3.X R59, PT, PT, R66, UR6, RZ, P1, !PT ;  /* 0x00000006423b7c10 */ /* 0x000fe20008ffe4ff */
[----:B------:R-:W-:Y:S01]  /*0a50*/  IMAD.WIDE.U32 R64, R65, 0x10, R62 ;  /* 0x0000001041407825 */ /* 0x000fe200078e003e */
[----:B------:R0:W5:Y:S03]  /*0a60*/  LDG.E R16, desc[UR14][R62.64] ;  /* 0x0000000e3e107981 */ /* 0x000166000c1e1900 */
[----:B------:R-:W-:Y:S01]  /*0a70*/  IMAD.WIDE.U32 R60, R61, 0x10, R58 ;  /* 0x000000103d3c7825 */ /* 0x000fe200078e003a */
[----:B------:R0:W5:Y:S04]  /*0a80*/  LDG.E R18, desc[UR14][R62.64+0x10] ;  /* 0x0000100e3e127981 */ /* 0x000168000c1e1900 */
[----:B------:R0:W5:Y:S04]  /*0a90*/  LDG.E R17, desc[UR14][R64.64] ;  /* 0x0000000e40117981 */ /* 0x000168000c1e1900 */
[----:B------:R0:W5:Y:S04]  /*0aa0*/  LDG.E R19, desc[UR14][R64.64+0x10] ;  /* 0x0000100e40137981 */ /* 0x000168000c1e1900 */
[----:B------:R0:W5:Y:S04]  /*0ab0*/  LDG.E R2, desc[UR14][R58.64] ;  /* 0x0000000e3a027981 */ /* 0x000168000c1e1900 */
[----:B------:R0:W5:Y:S04]  /*0ac0*/  LDG.E R3, desc[UR14][R58.64+0x10] ;  /* 0x0000100e3a037981 */ /* 0x000168000c1e1900 */
[----:B------:R0:W5:Y:S04]  /*0ad0*/  LDG.E R36, desc[UR14][R60.64] ;  /* 0x0000000e3c247981 */ /* 0x000168000c1e1900 */
[----:B------:R0:W5:Y:S01]  /*0ae0*/  LDG.E R37, desc[UR14][R60.64+0x10] ;  /* 0x0000100e3c257981 */ /* 0x000162000c1e1900 */
[----:B------:R-:W-:-:S09]  /*0af0*/  UISETP.GE.AND UP0, UPT, UR11, UR22, UPT ;  /* 0x000000160b00728c */ /* 0x000fd2000bf06270 */
[----:B0-----:R-:W-:Y:S05]  /*0b00*/  BRA.U UP0, `(.L_x_3) ;  /* 0xfffffffd001c7547 */ /* 0x001fea000b83ffff */
[----:B------:R-:W-:Y:S01]  /*0b10*/  UIADD3 UR6, UPT, UPT, UR12, 0x10, URZ ;  /* 0x000000100c067890 */ /* 0x000fe2000fffe0ff */
[----:B------:R-:W-:Y:S01]  /*0b20*/  IMAD.U32 R65, RZ, RZ, UR23 ;  /* 0x00000017ff417e24 */ /* 0x000fe2000f8e00ff */
[----:B------:R0:W5:Y:S02]  /*0b30*/  LDG.E R38, desc[UR14][R58.64+0x20] ;  /* 0x0000200e3a267981 */ /* 0x000164000c1e1900 */
[----:B------:R-:W-:Y:S02]  /*0b40*/  UIMAD.WIDE.U32 UR6, UR6, 0x2, UR16 ;  /* 0x00000002060678a5 */ /* 0x000fe4000f8e0010 */
[----:B------:R0:W5:Y:S04]  /*0b50*/  LDG.E R39, desc[UR14][R58.64+0x30] ;  /* 0x0000300e3a277981 */ /* 0x000168000c1e1900 */
[----:B------:R-:W-:Y:S01]  /*0b60*/  IADD3 R62, P0, PT, R0, UR6, RZ ;  /* 0x00000006003e7c10 */ /* 0x000fe2000ff1e0ff */
[----:B------:R0:W5:Y:S03]  /*0b70*/  LDG.E R40, desc[UR14][R60.64+0x20] ;  /* 0x0000200e3c287981 */ /* 0x000166000c1e1900 */
[----:B------:R-:W-:Y:S01]  /*0b80*/  IADD3.X R63, PT, PT, R66, UR7, RZ, P0, !PT ;  /* 0x00000007423f7c10 */ /* 0x000fe200087fe4ff */
[----:B------:R0:W5:Y:S02]  /*0b90*/  LDG.E R41, desc[UR14][R60.64+0x30] ;  /* 0x0000300e3c297981 */ /* 0x000164000c1e1900 */
[----:B------:R-:W-:-:S02]  /*0ba0*/  IMAD.WIDE.U32 R64, R65, 0x10, R62 ;  /* 0x0000001041407825 */ /* 0x000fc400078e003e */
[----:B------:R0:W5:Y:S04]  /*0bb0*/  LDG.E R12, desc[UR14][R62.64] ;  /* 0x0000000e3e0c7981 */ /* 0x000168000c1e1900 */
[----:B------:R0:W5:Y:S04]  /*0bc0*/  LDG.E R14, desc[UR14][R62.64+0x10] ;  /* 0x0000100e3e0e7981 */ /* 0x000168000c1e1900 */
[----:B------:R0:W5:Y:S04]  /*0bd0*/  LDG.E R13, desc[UR14][R64.64] ;  /* 0x0000000e400d7981 */ /* 0x000168000c1e1900 */
[----:B------:R0:W5:Y:S01]  /*0be0*/  LDG.E R15, desc[UR14][R64.64+0x10] ;  /* 0x0000100e400f7981 */ /* 0x000162000c1e1900 */
[----:B------:R-:W-:-:S04]  /*0bf0*/  UIADD3 UR5, UPT, UPT, UR10, -0x8, URZ ;  /* 0xfffffff80a057890 */ /* 0x000fc8000fffe0ff */
        /* <DEDUP_REMOVED lines=67> */
[----:B------:R-:W-:Y:S05]  /*1030*/  BRA `(.L_x_3) ;  /* 0xfffffff400d07947 */ /* 0x000fea000383ffff */
.L_x_1:
[----:B-----5:R-:W0:Y:S01]  /*1040*/  S2R R2, SR_LANEID ;  /* 0x0000000000027919 */ /* 0x020e220000000000 */
[----:B------:R-:W1:Y:S01]  /*1050*/  LDC R7, c[0x0][0x39c] ;  /* 0x0000e700ff077b82 */ /* 0x000e620000000800 */
[----:B------:R-:W-:Y:S01]  /*1060*/  USHF.R.S32.HI UR4, URZ, 0x1f, UR9 ;  /* 0x0000001fff047899 */ /* 0x000fe20008011409 */
[----:B------:R-:W-:-:S06]  /*1070*/  IMAD.MOV.U32 R3, RZ, RZ, RZ ;  /* 0x000000ffff037224 */ /* 0x000fcc00078e00ff */
[----:B------:R-:W2:Y:S01]  /*1080*/  LDC.64 R10, c[0x0][0x390] ;  /* 0x0000e400ff0a7b82 */ /* 0x000ea20000000a00 */
[----:B-1----:R-:W-:Y:S01]  /*1090*/  IMAD R0, R7, UR8, RZ ;  /* 0x0000000807007c24 */ /* 0x002fe2000f8e02ff */
[----:B------:R-:W-:-:S04]  /*10a0*/  SHF.R.U32.HI R7, RZ, 0x1, R7 ;  /* 0x00000001ff077819 */ /* 0x000fc80000011607 */
[----:B------:R-:W-:Y:S02]  /*10b0*/  IADD3 R9, P0, PT, R0, UR9, RZ ;  /* 0x0000000900097c10 */ /* 0x000fe4000ff1e0ff */
[----:B0-----:R-:W-:Y:S02]  /*10c0*/  SHF.R.U32.HI R4, RZ, 0x2, R2 ;  /* 0x00000002ff047819 */ /* 0x001fe40000011602 */
[----:B------:R-:W-:Y:S02]  /*10d0*/  LOP3.LUT R2, R2, 0x3, RZ, 0xc0, !PT ;  /* 0x0000000302027812 */ /* 0x000fe400078ec0ff */
[----:B------:R-:W-:Y:S02]  /*10e0*/  LEA.HI.X.SX32 R0, R0, UR4, 0x1, P0 ;  /* 0x0000000400007c11 */ /* 0x000fe400080f0eff */
[----:B--2---:R-:W-:Y:S01]  /*10f0*/  LEA R5, P0, R9, R10, 0x2 ;  /* 0x0000000a09057211 */ /* 0x004fe200078010ff */
[----:B------:R-:W-:-:S03]  /*1100*/  IMAD.WIDE.U32 R2, R4, R7, R2 ;  /* 0x0000000704027225 */ /* 0x000fc600078e0002 */
[----:B------:R-:W-:Y:S02]  /*1110*/  LEA.HI.X R9, R9, R11, R0, 0x2, P0 ;  /* 0x0000000b09097211 */ /* 0x000fe400000f1400 */
[----:B------:R-:W-:-:S04]  /*1120*/  LEA R4, P0, R2, R5, 0x3 ;  /* 0x0000000502047211 */ /* 0x000fc800078018ff */
[----:B------:R-:W-:-:S03]  /*1130*/  LEA.HI.X R5, R2, R9, R3, 0x3, P0 ;  /* 0x0000000902057211 */ /* 0x000fc600000f1c03 */
[----:B------:R-:W-:Y:S02]  /*1140*/  IMAD.WIDE.U32 R2, R7, 0x40, R4 ;  /* 0x0000004007027825 */ /* 0x000fe400078e0004 */
[----:B------:R-:W-:Y:S04]  /*1150*/  STG.E.64 desc[UR14][R4.64], R32 ;  /* 0x0000002004007986 */ /* 0x000fe8000c101b0e */
[----:B------:R-:W-:Y:S04]  /*1160*/  STG.E.64 desc[UR14][R2.64], R34 ;  /* 0x0000002202007986 */ /* 0x000fe8000c101b0e */
[----:B------:R-:W-:Y:S04]  /*1170*/  STG.E.64 desc[UR14][R4.64+0x20], R28 ;  /* 0x0000201c04007986 */ /* 0x000fe8000c101b0e */
[----:B------:R-:W-:Y:S01]  /*1180*/  STG.E.64 desc[UR14][R2.64+0x20], R30 ;  /* 0x0000201e02007986 */ /* 0x000fe2000c101b0e */
[----:B------:R-:W-:Y:S05]  /*1190*/  EXIT ;  /* 0x000000000000794d */ /* 0x000fea0003800000 */
.L_x_4:
[----:B------:R-:W-:-:S00]  /*11a0*/  BRA `(.L_x_4) ;  /* 0xfffffffc00fc7947 */ /* 0x000fc0000383ffff */
[----:B------:R-:W-:-:S00]  /*11b0*/  NOP ;  /* 0x0000000000007918 */ /* 0x000fc00000000000 */
        /* <DEDUP_REMOVED lines=12> */
.L_x_14:


//--------------------- .text._Z30gemm_mma_pipeline_stage_kernelILi4EEvPK6__halfS2_Pfiii --------------------------
	.section	.text._Z30gemm_mma_pipeline_stage_kernelILi4EEvPK6__halfS2_Pfiii,"ax",@progbits
	.align	128
        .global         _Z30gemm_mma_pipeline_stage_kernelILi4EEvPK6__halfS2_Pfiii
        .type           _Z30gemm_mma_pipeline_stage_kernelILi4EEvPK6__halfS2_Pfiii,@function
        .size           _Z30gemm_mma_pipeline_stage_kernelILi4EEvPK6__halfS2_Pfiii,(.L_x_15 - _Z30gemm_mma_pipeline_stage_kernelILi4EEvPK6__halfS2_Pfiii)
        .other          _Z30gemm_mma_pipeline_stage_kernelILi4EEvPK6__halfS2_Pfiii,@"STO_CUDA_ENTRY STV_DEFAULT"
_Z30gemm_mma_pipeline_stage_kernelILi4EEvPK6__halfS2_Pfiii:
.text._Z30gemm_mma_pipeline_stage_kernelILi4EEvPK6__halfS2_Pfiii:
        /* <DEDUP_REMOVED lines=80> */
.L_x_5:
[----:B0-----:R-:W-:Y:S02]  /*0500*/  CS2R R22, SRZ ;  /* 0x0000000000167805 */ /* 0x001fe4000001ff00 */
[----:B------:R-:W-:Y:S02]  /*0510*/  CS2R R20, SRZ ;  /* 0x0000000000147805 */ /* 0x000fe4000001ff00 */
[----:B------:R-:W-:Y:S02]  /*0520*/  CS2R R26, SRZ ;  /* 0x00000000001a7805 */ /* 0x000fe4000001ff00 */
[----:B------:R-:W-:Y:S01]  /*0530*/  CS2R R24, SRZ ;  /* 0x0000000000187805 */ /* 0x000fe2000001ff00 */
[----:B------:R-:W-:Y:S06]  /*0540*/  BRA.U !UP0, `(.L_x_6) ;  /* 0x0000000508c47547 */ /* 0x000fec000b800000 */
[----:B------:R-:W0:Y:S01]  /*0550*/  S2R R0, SR_LANEID ;  /* 0x0000000000007919 */ /* 0x000e220000000000 */
[----:B------:R-:W-:Y:S01]  /*0560*/  UIMAD UR23, UR9, UR13, URZ ;  /* 0x0000000d091772a4 */ /* 0x000fe2000f8e02ff */
[----:B------:R-:W-:Y:S01]  /*0570*/  IMAD.MOV.U32 R43, RZ, RZ, RZ ;  /* 0x000000ffff2b7224 */ /* 0x000fe200078e00ff */
[----:B------:R-:W-:Y:S02]  /*0580*/  USHF.R.U32.HI UR13, URZ, 0x1, UR13 ;  /* 0x00000001ff0d7899 */ /* 0x000fe4000801160d */
[----:B------:R-:W-:Y:S01]  /*0590*/  UIADD3 UR22, UPT, UPT, UR10, -0x1, URZ ;  /* 0xffffffff0a167890 */ /* 0x000fe2000fffe0ff */
[----:B------:R-:W1:Y:S01]  /*05a0*/  LDCU UR24, c[0x0][0x3a0] ;  /* 0x00007400ff1877ac */ /* 0x000e620008000800 */
[----:B------:R-:W2:Y:S01]  /*05b0*/  LDCU.64 UR26, c[0x0][0x380] ;  /* 0x00007000ff1a77ac */ /* 0x000ea20008000a00 */
[----:B------:R-:W3:Y:S01]  /*05c0*/  LDCU.64 UR20, c[0x0][0x388] ;  /* 0x00007100ff1477ac */ /* 0x000ee20008000a00 */
[----:B------:R-:W-:Y:S02]  /*05d0*/  UIADD3 UR18, UPT, UPT, UR10, -0x5, URZ ;  /* 0xfffffffb0a127890 */ /* 0x000fe4000fffe0ff */
[----:B------:R-:W-:Y:S01]  /*05e0*/  UIADD3 UR19, UPT, UPT, UR10, -0x7, URZ ;  /* 0xfffffff90a137890 */ /* 0x000fe2000fffe0ff */
[----:B------:R-:W-:Y:S01]  /*05f0*/  UMOV UR4, URZ ;  /* 0x000000ff00047c82 */ /* 0x000fe20008000000 */
[----:B0-----:R-:W-:-:S02]  /*0600*/  LOP3.LUT R42, R0, 0x3, RZ, 0xc0, !PT ;  /* 0x00000003002a7812 */ /* 0x001fc400078ec0ff */
[----:B------:R-:W-:-:S05]  /*0610*/  SHF.R.U32.HI R23, RZ, 0x2, R0 ;  /* 0x00000002ff177819 */ /* 0x000fca0000011600 */
[----:B------:R-:W-:Y:S01]  /*0620*/  IMAD.WIDE.U32 R42, R23, UR13, R42 ;  /* 0x0000000d172a7c25 */ /* 0x000fe2000f8e002a */
[----:B------:R-:W-:-:S03]  /*0630*/  UIADD3 UR13, UPT, UPT, UR10, -0x6, URZ ;  /* 0xfffffffa0a0d7890 */ /* 0x000fc6000fffe0ff */
[C---:B------:R-:W-:Y:S01]  /*0640*/  IMAD.SHL.U32 R0, R42.reuse, 0x4, RZ ;  /* 0x000000042a007824 */ /* 0x040fe200078e00ff */
[----:B------:R-:W-:Y:S01]  /*0650*/  SHF.L.U64.HI R50, R42, 0x2, R43 ;  /* 0x000000022a327819 */ /* 0x000fe2000001022b */
[----:B-123--:R-:W-:-:S07]  /*0660*/  IMAD.MOV.U32 R23, RZ, RZ, RZ ;  /* 0x000000ffff177224 */ /* 0x00efce00078e00ff */
.L_x_8:
[----:B-----5:R-:W-:Y:S01]  /*0670*/  HMMA.16816.F32 R24, R8, R2, R24 ;  /* 0x000000020818723c */ /* 0x020fe20000001818 */
[----:B------:R-:W-:Y:S02]  /*0680*/  UISETP.GE.AND UP1, UPT, UR4, UR22, UPT ;  /* 0x000000160400728c */ /* 0x000fe4000bf26270 */
[----:B------:R-:W-:-:S04]  /*0690*/  UIADD3 UR5, UPT, UPT, UR4, 0x4, URZ ;  /* 0x0000000404057890 */ /* 0x000fc8000fffe0ff */
[----:B------:R-:W-:Y:S01]  /*06a0*/  UISETP.GE.AND UP0, UPT, UR5, UR10, UPT ;  /* 0x0000000a0500728c */ /* 0x000fe2000bf06270 */
[----:B------:R-:W-:Y:S02]  /*06b0*/  HMMA.16816.F32 R20, R8, R28, R20 ;  /* 0x0000001c0814723c */ /* 0x000fe40000001814 */
[----:B------:R-:W-:-:S03]  /*06c0*/  NOP ;  /* 0x0000000000007918 */ /* 0x000fc60000000000 */
[----:B0-----:R-:W-:-:S15]  /*06d0*/  BRA.U UP1, `(.L_x_7) ;  /* 0x0000000101347547 */ /* 0x001fde000b800000 */
        /* <DEDUP_REMOVED lines=13> */
.L_x_7:
[----:B------:R-:W-:Y:S01]  /*07b0*/  UMOV UR11, UR4 ;  /* 0x00000004000b7c82 */ /* 0x000fe20008000000 */
[----:B------:R-:W-:Y:S05]  /*07c0*/  BRA.U UP0, `(.L_x_6) ;  /* 0x0000000500247547 */ /* 0x000fea000b800000 */
[----:B------:R-:W-:Y:S01]  /*07d0*/  UMOV UR4, UR5 ;  /* 0x0000000500047c82 */ /* 0x000fe20008000000 */
[----:B------:R-:W-:Y:S01]  /*07e0*/  IMAD.U32 R49, RZ, RZ, UR24 ;  /* 0x00000018ff317e24 */ /* 0x000fe2000f8e00ff */
[----:B------:R-:W-:Y:S01]  /*07f0*/  USHF.L.U32 UR5, UR4, 0x4, URZ ;  /* 0x0000000404057899 */ /* 0x000fe200080006ff */
[----:B------:R-:W-:-:S03]  /*0800*/  IMAD.U32 R45, RZ, RZ, UR24 ;  /* 0x00000018ff2d7e24 */ /* 0x000fc6000f8e00ff */
[----:B------:R-:W-:Y:S02]  /*0810*/  UIMAD UR12, UR8, UR24, UR5 ;  /* 0x00000018080c72a4 */ /* 0x000fe4000f8e0205 */
[----:B------:R-:W-:Y:S02]  /*0820*/  UIADD3 UR5, UP0, UPT, UR23, UR5, URZ ;  /* 0x0000000517057290 */ /* 0x000fe4000ff1e0ff */
[----:B------:R-:W-:Y:S02]  /*0830*/  UIMAD.WIDE.U32 UR16, UR12, 0x2, UR26 ;  /* 0x000000020c1078a5 */ /* 0x000fe4000f8e001a */
[----:B------:R-:W-:Y:S02]  /*0840*/  ULEA UR7, UP1, UR5, UR20, 0x1 ;  /* 0x0000001405077291 */ /* 0x000fe4000f8208ff */
[----:B------:R-:W-:Y:S02]  /*0850*/  ULEA.HI.X.SX32 UR6, UR23, URZ, 0x1, UP0 ;  /* 0x000000ff17067291 */ /* 0x000fe400080f0eff */
[----:B------:R-:W-:-:S02]  /*0860*/  IADD3 R46, P0, PT, R0, UR16, RZ ;  /* 0x00000010002e7c10 */ /* 0x000fc4000ff1e0ff */
        /* <DEDUP_REMOVED lines=63> */
.L_x_6:
        /* <DEDUP_REMOVED lines=22> */
.L_x_9:
        /* <DEDUP_REMOVED lines=12> */
.L_x_15:


//--------------------- .text._Z30gemm_mma_pipeline_stage_kernelILi2EEvPK6__halfS2_Pfiii --------------------------
	.section	.text._Z30gemm_mma_pipeline_stage_kernelILi2EEvPK6__halfS2_Pfiii,"ax",@progbits
	.align	128
        .global         _Z30gemm_mma_pipeline_stage_kernelILi2EEvPK6__halfS2_Pfiii
        .type           _Z30gemm_mma_pipeline_stage_kernelILi2EEvPK6__halfS2_Pfiii,@function
        .size           _Z30gemm_mma_pipeline_stage_kernelILi2EEvPK6__halfS2_Pfiii,(.L_x_16 - _Z30gemm_mma_pipeline_stage_kernelILi2EEvPK6__halfS2_Pfiii)
        .other          _Z30gemm_mma_pipeline_stage_kernelILi2EEvPK6__halfS2_Pfiii,@"STO_CUDA_ENTRY STV_DEFAULT"
_Z30gemm_mma_pipeline_stage_kernelILi2EEvPK6__halfS2_Pfiii:
.text._Z30gemm_mma_pipeline_stage_kernelILi2EEvPK6__halfS2_Pfiii:
[----:B------:R-:W-:Y:S01]  /*0000*/  LDC R1, c[0x0][0x37c] ;  /* 0x0000df00ff017b82 */ /* 0x000fe20000000800 */
[----:B------:R-:W0:Y:S02]  /*0010*/  S2R R0, SR_TID.X ;  /* 0x0000000000007919 */ /* 0x000e240000002100 */
[----:B0-----:R-:W-:-:S13]  /*0020*/  ISETP.GT.U32.AND P0, PT, R0, 0x1f, PT ;  /* 0x0000001f0000780c */ /* 0x001fda0003f04070 */
[----:B------:R-:W-:Y:S05]  /*0030*/  @P0 EXIT ;  /* 0x000000000000094d */ /* 0x000fea0003800000 */
[----:B------:R-:W0:Y:S01]  /*0040*/  S2UR UR9, SR_CTAID.X ;  /* 0x00000000000979c3 */ /* 0x000e220000002500 */
[----:B------:R-:W1:Y:S07]  /*0050*/  LDCU.64 UR4, c[0x0][0x398] ;  /* 0x00007300ff0477ac */ /* 0x000e6e0008000a00 */
[----:B------:R-:W2:Y:S01]  /*0060*/  S2UR UR8, SR_CTAID.Y ;  /* 0x00000000000879c3 */ /* 0x000ea20000002600 */
[----:B0-----:R-:W-:-:S04]  /*0070*/  USHF.L.U32 UR9, UR9, 0x4, URZ ;  /* 0x0000000409097899 */ /* 0x001fc800080006ff */
[----:B-1----:R-:W-:Y:S02]  /*0080*/  UISETP.GE.AND UP0, UPT, UR9, UR5, UPT ;  /* 0x000000050900728c */ /* 0x002fe4000bf06270 */
[----:B--2---:R-:W-:-:S04]  /*0090*/  USHF.L.U32 UR8, UR8, 0x4, URZ ;  /* 0x0000000408087899 */ /* 0x004fc800080006ff */
[----:B------:R-:W-:-:S06]  /*00a0*/  UISETP.GE.OR UP0, UPT, UR8, UR4, UP0 ;  /* 0x000000040800728c */ /* 0x000fcc0008706670 */
[----:B------:R-:W-:-:S13]  /*00b0*/  PLOP3.LUT P0, PT, PT, PT, UP0, 0x80, 0x8 ;  /* 0x000000000008781c */ /* 0x000fda0003f0f008 */
[----:B------:R-:W-:Y:S05]  /*00c0*/  @P0 EXIT ;  /* 0x000000000000094d */ /* 0x000fea0003800000 */
[----:B------:R-:W0:Y:S01]  /*00d0*/  LDCU UR12, c[0x0][0x3a0] ;  /* 0x00007400ff0c77ac */ /* 0x000e220008000800 */
[----:B------:R-:W-:Y:S01]  /*00e0*/  CS2R R14, SRZ ;  /* 0x00000000000e7805 */ /* 0x000fe2000001ff00 */
[----:B------:R-:W-:Y:S01]  /*00f0*/  IMAD.MOV.U32 R13, RZ, RZ, RZ ;  /* 0x000000ffff0d7224 */ /* 0x000fe200078e00ff */
[----:B------:R-:W1:Y:S01]  /*0100*/  LDCU.64 UR16, c[0x0][0x358] ;  /* 0x00006b00ff1077ac */ /* 0x000e620008000a00 */
[----:B0-----:R-:W-:-:S09]  /*0110*/  UISETP.GE.AND UP0, UPT, UR12, 0x10, UPT ;  /* 0x000000100c00788c */ /* 0x001fd2000bf06270 */
[----:B-1----:R-:W-:Y:S05]  /*0120*/  BRA.U !UP0, `(.L_x_10) ;  /* 0x0000000108987547 */ /* 0x002fea000b800000 */
[----:B------:R-:W0:Y:S01]  /*0130*/  S2R R9, SR_LANEID ;  /* 0x0000000000097919 */ /* 0x000e220000000000 */
[----:B------:R-:W1:Y:S01]  /*0140*/  LDCU.128 UR4, c[0x0][0x380] ;  /* 0x00007000ff0477ac */ /* 0x000e620008000c00 */
[----:B------:R-:W-:Y:S02]  /*0150*/  IMAD.MOV.U32 R3, RZ, RZ, RZ ;  /* 0x000000ffff037224 */ /* 0x000fe400078e00ff */
[----:B------:R-:W-:Y:S01]  /*0160*/  IMAD.U32 R29, RZ, RZ, UR12 ;  /* 0x0000000cff1d7e24 */ /* 0x000fe2000f8e00ff */
[----:B------:R-:W-:Y:S02]  /*0170*/  USHF.R.U32.HI UR14, URZ, 0x1, UR12 ;  /* 0x00000001ff0e7899 */ /* 0x000fe4000801160c */
[----:B------:R-:W-:Y:S02]  /*0180*/  UIMAD UR10, UR8, UR12, URZ ;  /* 0x0000000c080a72a4 */ /* 0x000fe4000f8e02ff */
[----:B------:R-:W-:Y:S02]  /*0190*/  UIMAD UR11, UR9, UR12, URZ ;  /* 0x0000000c090b72a4 */ /* 0x000fe4000f8e02ff */
[----:B------:R-:W-:-:S04]  /*01a0*/  ULOP3.LUT UR13, UR12, 0x7ffffff0, URZ, 0xc0, !UPT ;  /* 0x7ffffff00c0d7892 */ /* 0x000fc8000f8ec0ff */
[----:B------:R-:W-:Y:S02]  /*01b0*/  UISETP.NE.AND UP1, UPT, UR13, 0x10, UPT ;  /* 0x000000100d00788c */ /* 0x000fe4000bf25270 */
[----:B-1----:R-:W-:Y:S02]  /*01c0*/  UIMAD.WIDE UR6, UR11, 0x2, UR6 ;  /* 0x000000020b0678a5 */ /* 0x002fe4000f8e0206 */
[----:B------:R-:W-:Y:S02]  /*01d0*/  UIMAD.WIDE.U32 UR4, UR10, 0x2, UR4 ;  /* 0x000000020a0478a5 */ /* 0x000fe4000f8e0004 */
[----:B------:R-:W-:Y:S02]  /*01e0*/  PLOP3.LUT P2, PT, PT, PT, UP1, 0x80, 0x8 ;  /* 0x000000000008781c */ /* 0x000fe40003f4f018 */
[----:B0-----:R-:W-:Y:S02]  /*01f0*/  LOP3.LUT R2, R9, 0x3, RZ, 0xc0, !PT ;  /* 0x0000000309027812 */ /* 0x001fe400078ec0ff */
[----:B------:R-:W-:-:S05]  /*0200*/  SHF.R.U32.HI R9, RZ, 0x2, R9 ;  /* 0x00000002ff097819 */ /* 0x000fca0000011609 */
[----:B------:R-:W-:-:S03]  /*0210*/  IMAD.WIDE.U32 R2, R9, UR14, R2 ;  /* 0x0000000e09027c25 */ /* 0x000fc6000f8e0002 */
[C---:B------:R-:W-:Y:S02]  /*0220*/  LEA R26, P1, R2.reuse, UR6, 0x2 ;  /* 0x00000006021a7c11 */ /* 0x040fe4000f8210ff */
[C---:B------:R-:W-:Y:S01]  /*0230*/  LEA R16, P0, R2.reuse, UR4, 0x2 ;  /* 0x0000000402107c11 */ /* 0x040fe2000f8010ff */
[----:B------:R-:W-:Y:S01]  /*0240*/  IMAD.U32 R19, RZ, RZ, UR12 ;  /* 0x0000000cff137e24 */ /* 0x000fe2000f8e00ff */
[C-C-:B------:R-:W-:Y:S02]  /*0250*/  LEA.HI.X R27, R2.reuse, UR7, R3.reuse, 0x2, P1 ;  /* 0x00000007021b7c11 */ /* 0x140fe400088f1403 */
[----:B------:R-:W-:Y:S01]  /*0260*/  LEA.HI.X R17, R2, UR5, R3, 0x2, P0 ;  /* 0x0000000502117c11 */ /* 0x000fe200080f1403 */
[----:B------:R-:W-:Y:S02]  /*0270*/  IMAD.WIDE.U32 R28, R29, 0x10, R26 ;  /* 0x000000101d1c7825 */ /* 0x000fe400078e001a */
[----:B------:R0:W5:Y:S02]  /*0280*/  @P2 LDG.E R24, desc[UR16][R26.64+0x20] ;  /* 0x000020101a182981 */ /* 0x000164000c1e1900 */
[----:B------:R-:W-:-:S02]  /*0290*/  IMAD.WIDE.U32 R18, R19, 0x10, R16 ;  /* 0x0000001013127825 */ /* 0x000fc400078e0010 */
[----:B------:R0:W5:Y:S04]  /*02a0*/  @P2 LDG.E R25, desc[UR16][R26.64+0x30] ;  /* 0x000030101a192981 */ /* 0x000168000c1e1900 */
[----:B------:R0:W5:Y:S04]  /*02b0*/  LDG.E R22, desc[UR16][R26.64] ;  /* 0x000000101a167981 */ /* 0x000168000c1e1900 */
[----:B------:R0:W5:Y:S04]  /*02c0*/  LDG.E R23, desc[UR16][R26.64+0x10] ;  /* 0x000010101a177981 */ /* 0x000168000c1e1900 */
[----:B------:R0:W5:Y:S04]  /*02d0*/  @P2 LDG.E R20, desc[UR16][R28.64+0x20] ;  /* 0x000020101c142981 */ /* 0x000168000c1e1900 */
        /* <DEDUP_REMOVED lines=10> */
[----:B------:R0:W5:Y:S02]  /*0380*/  LDG.E R11, desc[UR16][R18.64+0x10] ;  /* 0x00001010120b7981 */ /* 0x000164000c1e1900 */
.L_x_10:
[----:B------:R-:W-:Y:S01]  /*0390*/  IMAD.MOV.U32 R12, RZ, RZ, RZ ;  /* 0x000000ffff0c7224 */ /* 0x000fe200078e00ff */
[----:B0-----:R-:W-:Y:S02]  /*03a0*/  CS2R R18, SRZ ;  /* 0x0000000000127805 */ /* 0x001fe4000001ff00 */
[----:B------:R-:W-:Y:S01]  /*03b0*/  CS2R R16, SRZ ;  /* 0x0000000000107805 */ /* 0x000fe2000001ff00 */
[----:B------:R-:W-:Y:S06]  /*03c0*/  BRA.U !UP0, `(.L_x_11) ;  /* 0x0000000508087547 */ /* 0x000fec000b800000 */
[----:B------:R-:W0:Y:S01]  /*03d0*/  LDCU.64 UR4, c[0x0][0x388] ;  /* 0x00007100ff0477ac */ /* 0x000e220008000a00 */
[----:B------:R-:W-:Y:S01]  /*03e0*/  IMAD.MOV.U32 R15, RZ, RZ, RZ ;  /* 0x000000ffff0f7224 */ /* 0x000fe200078e00ff */
[----:B------:R-:W-:Y:S02]  /*03f0*/  UIMAD UR7, UR9, UR12, URZ ;  /* 0x0000000c090772a4 */ /* 0x000fe4000f8e02ff */
[----:B------:R-:W-:Y:S01]  /*0400*/  USHF.R.S32.HI UR6, URZ, 0x1f, UR12 ;  /* 0x0000001fff067899 */ /* 0x000fe2000801140c */
[----:B------:R-:W1:Y:S03]  /*0410*/  LDCU.64 UR18, c[0x0][0x380] ;  /* 0x00007000ff1277ac */ /* 0x000e660008000a00 */
[----:B------:R-:W-:Y:S02]  /*0420*/  ULEA.HI UR6, UR6, UR12, URZ, 0x4 ;  /* 0x0000000c06067291 */ /* 0x000fe4000f8f20ff */
[----:B------:R-:W-:-:S02]  /*0430*/  UIMAD UR8, UR8, UR12, 0x20 ;  /* 0x00000020080874a4 */ /* 0x000fc4000f8e020c */
[----:B------:R-:W-:Y:S02]  /*0440*/  USHF.R.S32.HI UR6, URZ, 0x4, UR6 ;  /* 0x00000004ff067899 */ /* 0x000fe40008011406 */
[----:B0-----:R-:W-:Y:S02]  /*0450*/  UIMAD.WIDE UR4, UR7, 0x2, UR4 ;  /* 0x00000002070478a5 */ /* 0x001fe4000f8e0204 */
[----:B------:R-:W-:Y:S02]  /*0460*/  UIADD3 UR11, UPT, UPT, UR6, -0x1, URZ ;  /* 0xffffffff060b7890 */ /* 0x000fe4000fffe0ff */
[----:B------:R-:W-:-:S03]  /*0470*/  UIADD3 UR14, UP0, UPT, UR4, 0x60, URZ ;  /* 0x00000060040e7890 */ /* 0x000fc6000ff1e0ff */
[----:B------:R-:W-:Y:S01]  /*0480*/  UMOV UR4, URZ ;  /* 0x000000ff00047c82 */ /* 0x000fe20008000000 */
[----:B-1----:R-:W-:-:S12]  /*0490*/  UIADD3.X UR7, UPT, UPT, URZ, UR5, URZ, UP0, !UPT ;  /* 0x00000005ff077290 */ /* 0x002fd800087fe4ff */
.L_x_12:
[----:B-----5:R-:W-:Y:S01]  /*04a0*/  HMMA.16816.F32 R16, R8, R22, R16 ;  /* 0x000000160810723c */ /* 0x020fe20000001810 */
[----:B------:R-:W-:Y:S02]  /*04b0*/  UISETP.GE.AND UP0, UPT, UR4, UR11, UPT ;  /* 0x0000000b0400728c */ /* 0x000fe4000bf06270 */
[----:B------:R-:W-:-:S04]  /*04c0*/  UIADD3 UR10, UPT, UPT, UR4, 0x2, URZ ;  /* 0x00000002040a7890 */ /* 0x000fc8000fffe0ff */
[----:B------:R-:W-:Y:S01]  /*04d0*/  PLOP3.LUT P0, PT, PT, PT, UP0, 0x80, 0x8 ;  /* 0x000000000008781c */ /* 0x000fe20003f0f008 */
[----:B------:R-:W-:Y:S01]  /*04e0*/  HMMA.16816.F32 R12, R8, R2, R12 ;  /* 0x00000002080c723c */ /* 0x000fe2000000180c */
[----:B------:R-:W-:-:S11]  /*04f0*/  UISETP.GE.AND UP0, UPT, UR10, UR6, UPT ;  /* 0x000000060a00728c */ /* 0x000fd6000bf06270 */
[C---:B------:R-:W-:Y:S08]  /*0500*/  @!P0 HMMA.16816.F32 R16, R4.reuse, R24, R16 ;  /* 0x000000180410823c */ /* 0x040ff00000001810 */
[----:B------:R-:W-:Y:S01]  /*0510*/  @!P0 HMMA.16816.F32 R12, R4, R20, R12 ;  /* 0x00000014040c823c */ /* 0x000fe2000000180c */
[----:B------:R-:W-:-:S04]  /*0520*/  NOP ;  /* 0x0000000000007918 */ /* 0x000fc80000000000 */
[----:B-1----:R-:W-:-:S15]  /*0530*/  BRA.U UP0, `(.L_x_11) ;  /* 0x0000000100ac7547 */ /* 0x002fde000b800000 */
[----:B------:R-:W0:Y:S01]  /*0540*/  S2R R8, SR_LANEID ;  /* 0x0000000000087919 */ /* 0x000e220000000000 */
[----:B------:R-:W1:Y:S01]  /*0550*/  LDC R3, c[0x0][0x3a0] ;  /* 0x0000e800ff037b82 */ /* 0x000e620000000800 */
[----:B------:R-:W-:Y:S01]  /*0560*/  UIADD3 UR5, UPT, UPT, UR6, -0x3, URZ ;  /* 0xfffffffd06057890 */ /* 0x000fe2000fffe0ff */
[----:B------:R-:W-:Y:S01]  /*0570*/  IMAD.MOV.U32 R9, RZ, RZ, RZ ;  /* 0x000000ffff097224 */ /* 0x000fe200078e00ff */
[----:B------:R-:W-:Y:S02]  /*0580*/  UIMAD.WIDE.U32 UR12, UR8, 0x2, UR18 ;  /* 0x00000002080c78a5 */ /* 0x000fe4000f8e0012 */
[----:B------:R-:W-:-:S06]  /*0590*/  UISETP.GE.AND UP0, UPT, UR4, UR5, UPT ;  /* 0x000000050400728c */ /* 0x000fcc000bf06270 */
[----:B------:R-:W-:-:S05]  /*05a0*/  PLOP3.LUT P0, PT, PT, PT, UP0, 0x80, 0x8 ;  /* 0x000000000008781c */ /* 0x000fca0003f0f008 */
[----:B------:R-:W-:-:S04]  /*05b0*/  @!UP0 UIADD3 UR4, UPT, UPT, UR8, 0x10, URZ ;  /* 0x0000001008048890 */ /* 0x000fc8000fffe0ff */
[----:B------:R-:W-:Y:S01]  /*05c0*/  @!UP0 UIMAD.WIDE.U32 UR4, UR4, 0x2, UR18 ;  /* 0x00000002040488a5 */ /* 0x000fe2000f8e0012 */
[----:B-1----:R-:W-:Y:S02]  /*05d0*/  SHF.R.U32.HI R0, RZ, 0x1, R3 ;  /* 0x00000001ff007819 */ /* 0x002fe40000011603 */
[----:B0-----:R-:W-:Y:S02]  /*05e0*/  SHF.R.U32.HI R11, RZ, 0x2, R8 ;  /* 0x00000002ff0b7819 */ /* 0x001fe40000011608 */
[----:B------:R-:W-:-:S05]  /*05f0*/  LOP3.LUT R8, R8, 0x3, RZ, 0xc0, !PT ;  /* 0x0000000308087812 */ /* 0x000fca00078ec0ff */
[----:B------:R-:W-:-:S03]  /*0600*/  IMAD.WIDE.U32 R8, R11, R0, R8 ;  /* 0x000000000b087225 */ /* 0x000fc600078e0008 */
[C---:B------:R-:W-:Y:S02]  /*0610*/  @!P0 LEA R10, P1, R8.reuse, UR4, 0x2 ;  /* 0x00000004080a8c11 */ /* 0x040fe4000f8210ff */
[C---:B------:R-:W-:Y:S02]  /*0620*/  LEA R26, P2, R8.reuse, UR14, 0x2 ;  /* 0x0000000e081a7c11 */ /* 0x040fe4000f8410ff */
[C-C-:B------:R-:W-:Y:S02]  /*0630*/  @!P0 LEA.HI.X R11, R8.reuse, UR5, R9.reuse, 0x2, P1 ;  /* 0x00000005080b8c11 */ /* 0x140fe400088f1409 */
[C---:B------:R-:W-:Y:S02]  /*0640*/  LEA R28, P1, R8.reuse, UR12, 0x2 ;  /* 0x0000000c081c7c11 */ /* 0x040fe4000f8210ff */
[C-C-:B------:R-:W-:Y:S01]  /*0650*/  LEA.HI.X R27, R8.reuse, UR7, R9.reuse, 0x2, P2 ;  /* 0x00000007081b7c11 */ /* 0x140fe200090f1409 */
[----:B------:R-:W5:Y:S01]  /*0660*/  @!P0 LDG.E R4, desc[UR16][R10.64] ;  /* 0x000000100a048981 */ /* 0x000f62000c1e1900 */
[----:B------:R-:W-:-:S03]  /*0670*/  LEA.HI.X R29, R8, UR13, R9, 0x2, P1 ;  /* 0x0000000d081d7c11 */ /* 0x000fc600088f1409 */
[----:B------:R0:W5:Y:S01]  /*0680*/  @!P0 LDG.E R6, desc[UR16][R10.64+0x10] ;  /* 0x000010100a068981 */ /* 0x000162000c1e1900 */
[----:B------:R-:W-:-:S03]  /*0690*/  IMAD.WIDE.U32 R8, R3, 0x10, R26 ;  /* 0x0000001003087825 */ /* 0x000fc600078e001a */
[----:B------:R-:W5:Y:S04]  /*06a0*/  @!P0 LDG.E R24, desc[UR16][R26.64] ;  /* 0x000000101a188981 */ /* 0x000f68000c1e1900 */
[----:B------:R-:W5:Y:S01]  /*06b0*/  @!P0 LDG.E R25, desc[UR16][R26.64+0x10] ;  /* 0x000010101a198981 */ /* 0x000f62000c1e1900 */
[----:B0-----:R-:W-:-:S03]  /*06c0*/  @!P0 IMAD.WIDE.U32 R10, R3, 0x10, R10 ;  /* 0x00000010030a8825 */ /* 0x001fc600078e000a */
[----:B------:R-:W5:Y:S04]  /*06d0*/  LDG.E R22, desc[UR16][R26.64+-0x20] ;  /* 0xffffe0101a167981 */ /* 0x000f68000c1e1900 */
[----:B------:R0:W5:Y:S04]  /*06e0*/  LDG.E R23, desc[UR16][R26.64+-0x10] ;  /* 0xfffff0101a177981 */ /* 0x000168000c1e1900 */
[----:B------:R1:W5:Y:S04]  /*06f0*/  @!P0 LDG.E R5, desc[UR16][R10.64] ;  /* 0x000000100a058981 */ /* 0x000368000c1e1900 */
[----:B------:R1:W5:Y:S01]  /*0700*/  @!P0 LDG.E R7, desc[UR16][R10.64+0x10] ;  /* 0x000010100a078981 */ /* 0x000362000c1e1900 */
[----:B0-----:R-:W-:-:S03]  /*0710*/  IMAD.WIDE.U32 R26, R3, 0x10, R28 ;  /* 0x00000010031a7825 */ /* 0x001fc600078e001c */
[----:B------:R1:W5:Y:S04]  /*0720*/  @!P0 LDG.E R20, desc[UR16][R8.64] ;  /* 0x0000001008148981 */ /* 0x000368000c1e1900 */
[----:B------:R1:W5:Y:S04]  /*0730*/  @!P0 LDG.E R21, desc[UR16][R8.64+0x10] ;  /* 0x0000101008158981 */ /* 0x000368000c1e1900 */
[----:B------:R1:W5:Y:S04]  /*0740*/  LDG.E R2, desc[UR16][R8.64+-0x20] ;  /* 0xffffe01008027981 */ /* 0x000368000c1e1900 */
[----:B------:R1:W5:Y:S04]  /*0750*/  LDG.E R3, desc[UR16][R8.64+-0x10] ;  /* 0xfffff01008037981 */ /* 0x000368000c1e1900 */
[----:B------:R1:W5:Y:S04]  /*0760*/  LDG.E R10, desc[UR16][R28.64+0x10] ;  /* 0x000010101c0a7981 */ /* 0x000368000c1e1900 */
[----:B------:R1:W5:Y:S04]  /*0770*/  LDG.E R11, desc[UR16][R26.64+0x10] ;  /* 0x000010101a0b7981 */ /* 0x000368000c1e1900 */
[----:B------:R1:W5:Y:S04]  /*0780*/  LDG.E R8, desc[UR16][R28.64] ;  /* 0x000000101c087981 */ /* 0x000368000c1e1900 */
[----:B------:R1:W5:Y:S01]  /*0790*/  LDG.E R9, desc[UR16][R26.64] ;  /* 0x000000101a097981 */ /* 0x000362000c1e1900 */
[----:B------:R-:W-:-:S02]  /*07a0*/  UIADD3 UR14, UP0, UPT, UR14, 0x40, URZ ;  /* 0x000000400e0e7890 */ /* 0x000fc4000ff1e0ff */
[----:B------:R-:W-:Y:S02]  /*07b0*/  UIADD3 UR8, UPT, UPT, UR8, 0x20, URZ ;  /* 0x0000002008087890 */ /* 0x000fe4000fffe0ff */
[----:B------:R-:W-:Y:S01]  /*07c0*/  UIADD3.X UR7, UPT, UPT, URZ, UR7, URZ, UP0, !UPT ;  /* 0x00000007ff077290 */ /* 0x000fe200087fe4ff */
[----:B------:R-:W-:Y:S01]  /*07d0*/  UMOV UR4, UR10 ;  /* 0x0000000a00047c82 */ /* 0x000fe20008000000 */
[----:B------:R-:W-:Y:S10]  /*07e0*/  BRA `(.L_x_12) ;  /* 0xfffffffc002c7947 */ /* 0x000ff4000383ffff */
.L_x_11:
[----:B-----5:R-:W0:Y:S01]  /*07f0*/  S2R R4, SR_LANEID ;  /* 0x0000000000047919 */ /* 0x020e220000000000 */
[----:B------:R-:W1:Y:S01]  /*0800*/  S2UR UR4, SR_CTAID.Y ;  /* 0x00000000000479c3 */ /* 0x000e620000002600 */
[----:B------:R-:W-:-:S07]  /*0810*/  IMAD.MOV.U32 R5, RZ, RZ, RZ ;  /* 0x000000ffff057224 */ /* 0x000fce00078e00ff */
[----:B------:R-:W1:Y:S08]  /*0820*/  LDC R7, c[0x0][0x39c] ;  /* 0x0000e700ff077b82 */ /* 0x000e700000000800 */
[----:B------:R-:W2:Y:S01]  /*0830*/  LDC.64 R2, c[0x0][0x390] ;  /* 0x0000e400ff027b82 */ /* 0x000ea20000000a00 */
[----:B0-----:R-:W-:Y:S01]  /*0840*/  SHF.R.U32.HI R8, RZ, 0x2, R4 ;  /* 0x00000002ff087819 */ /* 0x001fe20000011604 */
[----:B-1----:R-:W-:Y:S01]  /*0850*/  IMAD R0, R7, UR4, RZ ;  /* 0x0000000407007c24 */ /* 0x002fe2000f8e02ff */
[----:B------:R-:W-:Y:S01]  /*0860*/  USHF.R.S32.HI UR4, URZ, 0x1f, UR9 ;  /* 0x0000001fff047899 */ /* 0x000fe20008011409 */
[----:B------:R-:W-:-:S02]  /*0870*/  LOP3.LUT R4, R4, 0x3, RZ, 0xc0, !PT ;  /* 0x0000000304047812 */ /* 0x000fc400078ec0ff */
[----:B------:R-:W-:Y:S01]  /*0880*/  IMAD.SHL.U32 R0, R0, 0x10, RZ ;  /* 0x0000001000007824 */ /* 0x000fe200078e00ff */
[----:B------:R-:W-:-:S04]  /*0890*/  SHF.R.U32.HI R7, RZ, 0x1, R7 ;  /* 0x00000001ff077819 */ /* 0x000fc80000011607 */
[----:B------:R-:W-:Y:S01]  /*08a0*/  IADD3 R6, P0, PT, R0, UR9, RZ ;  /* 0x0000000900067c10 */ /* 0x000fe2000ff1e0ff */
[----:B------:R-:W-:-:S03]  /*08b0*/  IMAD.WIDE.U32 R4, R8, R7, R4 ;  /* 0x0000000708047225 */ /* 0x000fc600078e0004 */
[----:B------:R-:W-:Y:S02]  /*08c0*/  LEA.HI.X.SX32 R0, R0, UR4, 0x1, P0 ;  /* 0x0000000400007c11 */ /* 0x000fe400080f0eff */
[----:B--2---:R-:W-:-:S04]  /*08d0*/  LEA R9, P0, R6, R2, 0x2 ;  /* 0x0000000206097211 */ /* 0x004fc800078010ff */
        /* <DEDUP_REMOVED lines=9> */
.L_x_13:
        /* <DEDUP_REMOVED lines=9> */
.L_x_16:


//--------------------- .nv.shared.reserved.0     --------------------------
	.section	.nv.shared.reserved.0,"aw",@nobits
	.weak		__nv_reservedSMEM_offset_0_alias
	.size		__nv_reservedSMEM_offset_0_alias, 0, 64
	.other		__nv_reservedSMEM_offset_0_alias,@"STO_CUDA_RESERVED_SHARED STV_DEFAULT"
__nv_reservedSMEM_offset_0_alias:
	.zero		0
	.zero		64


//--------------------- .nv.constant0._Z30gemm_mma_pipeline_stage_kernelILi6EEvPK6__halfS2_Pfiii --------------------------
	.section	.nv.constant0._Z30gemm_mma_pipeline_stage_kernelILi6EEvPK6__halfS2_Pfiii,"a",@progbits
	.sectionflags	@""
	.align	4
.nv.constant0._Z30gemm_mma_pipeline_stage_kernelILi6EEvPK6__halfS2_Pfiii:
	.zero		932


//--------------------- .nv.constant0._Z30gemm_mma_pipeline_stage_kernelILi4EEvPK6__halfS2_Pfiii --------------------------
	.section	.nv.constant0._Z30gemm_mma_pipeline_stage_kernelILi4EEvPK6__halfS2_Pfiii,"a",@progbits
	.sectionflags	@""
	.align	4
.nv.constant0._Z30gemm_mma_pipeline_stage_kernelILi4EEvPK6__halfS2_Pfiii:
	.zero		932


//--------------------- .nv.constant0._Z30gemm_mma_pipeline_stage_kernelILi2EEvPK6__halfS2_Pfiii --------------------------
	.section	.nv.constant0._Z30gemm_mma_pipeline_stage_kernelILi2EEvPK6__halfS2_Pfiii,"a",@progbits
	.sectionflags	@""
	.align	4
.nv.constant0._Z30gemm_mma_pipeline_stage_kernelILi2EEvPK6__halfS2_Pfiii:
	.zero		932


//--------------------- SYMBOLS --------------------------

	.type		.nv.reservedSmem.offset0,@object
	.size		.nv.reservedSmem.offset0,0x4
